	.target	sm_80

	.elftype	@"ET_EXEC"


//--------------------- .note.nv.tkinfo           --------------------------
	.section	.note.nv.tkinfo,"",@"SHT_NOTE"
	.sectionflags	@"SHF_NOTE_NV_TKINFO"
	.tkinfo
        /*0018*/ 	.word	0x00000002
        /*0030*/ 	.string	""
        /*0030*/ 	.string	"ptxas"
        /*0030*/ 	.string	"Cuda compilation tools, release 13.0, V13.0.88"
        /*0030*/ 	.string	"Build cuda_13.0.r13.0/compiler.36424714_0"
        /*0030*/ 	.string	"-v  -suppress-debug-info  -lineinfo  -arch sm_80 "



//--------------------- .note.nv.cuinfo           --------------------------
	.section	.note.nv.cuinfo,"",@"SHT_NOTE"
	.sectionflags	@"SHF_NOTE_NV_CUINFO"
        /*0018*/ 	.short	0x0002
        /*001a*/ 	.short	0x0050
        /*001c*/ 	.short	0x0082
	.zero		2


//--------------------- .nv.info                  --------------------------
	.section	.nv.info,"",@"SHT_CUDA_INFO"
	.align	4


	//----- nvinfo : EIATTR_REGCOUNT
	.align		4
        /*0000*/ 	.byte	0x04, 0x2f
        /*0002*/ 	.short	(.L_1 - .L_0)
	.align		4
.L_0:
        /*0004*/ 	.word	index@(matmul_kernel)
        /*0008*/ 	.word	0x00000020


	//----- nvinfo : EIATTR_FRAME_SIZE
	.align		4
.L_1:
        /*000c*/ 	.byte	0x04, 0x11
        /*000e*/ 	.short	(.L_3 - .L_2)
	.align		4
.L_2:
        /*0010*/ 	.word	index@(matmul_kernel)
        /*0014*/ 	.word	0x00000c18


	//----- nvinfo : EIATTR_MIN_STACK_SIZE
	.align		4
.L_3:
        /*0018*/ 	.byte	0x04, 0x12
        /*001a*/ 	.short	(.L_5 - .L_4)
	.align		4
.L_4:
        /*001c*/ 	.word	index@(matmul_kernel)
        /*0020*/ 	.word	0x00000c18
.L_5:


//--------------------- .nv.info.matmul_kernel    --------------------------
	.section	.nv.info.matmul_kernel,"",@"SHT_CUDA_INFO"
	.sectionflags	@""
	.align	4


	//----- nvinfo : EIATTR_CUDA_API_VERSION
	.align		4
        /*0000*/ 	.byte	0x04, 0x37
        /*0002*/ 	.short	(.L_7 - .L_6)
.L_6:
        /*0004*/ 	.word	0x00000082


	//----- nvinfo : EIATTR_SW2861232_WAR
	.align		4
.L_7:
        /*0008*/ 	.byte	0x01, 0x35
	.zero		2


	//----- nvinfo : EIATTR_PARAM_CBANK
	.align		4
        /*000c*/ 	.byte	0x04, 0x0a
        /*000e*/ 	.short	(.L_9 - .L_8)
	.align		4
.L_8:
        /*0010*/ 	.word	index@(.nv.constant0.matmul_kernel)
        /*0014*/ 	.short	0x0160
        /*0016*/ 	.short	0x0050


	//----- nvinfo : EIATTR_CBANK_PARAM_SIZE
	.align		4
.L_9:
        /*0018*/ 	.byte	0x03, 0x19
        /*001a*/ 	.short	0x0050


	//----- nvinfo : EIATTR_KPARAM_INFO
	.align		4
        /*001c*/ 	.byte	0x04, 0x17
        /*001e*/ 	.short	(.L_11 - .L_10)
.L_10:
        /*0020*/ 	.word	0x00000000
        /*0024*/ 	.short	0x000d
        /*0026*/ 	.short	0x0048
        /*0028*/ 	.byte	0x00, 0xf4, 0x21, 0x00


	//----- nvinfo : EIATTR_KPARAM_INFO
	.align		4
.L_11:
        /*002c*/ 	.byte	0x04, 0x17
        /*002e*/ 	.short	(.L_13 - .L_12)
.L_12:
        /*0030*/ 	.word	0x00000000
        /*0034*/ 	.short	0x000c
        /*0036*/ 	.short	0x0040
        /*0038*/ 	.byte	0x00, 0xf4, 0x21, 0x00


	//----- nvinfo : EIATTR_KPARAM_INFO
	.align		4
.L_13:
        /*003c*/ 	.byte	0x04, 0x17
        /*003e*/ 	.short	(.L_15 - .L_14)
.L_14:
        /*0040*/ 	.word	0x00000000
        /*0044*/ 	.short	0x000b
        /*0046*/ 	.short	0x0038
        /*0048*/ 	.byte	0x00, 0xf0, 0x11, 0x00


	//----- nvinfo : EIATTR_KPARAM_INFO
	.align		4
.L_15:
        /*004c*/ 	.byte	0x04, 0x17
        /*004e*/ 	.short	(.L_17 - .L_16)
.L_16:
        /*0050*/ 	.word	0x00000000
        /*0054*/ 	.short	0x000a
        /*0056*/ 	.short	0x0034
        /*0058*/ 	.byte	0x00, 0xf0, 0x11, 0x00


	//----- nvinfo : EIATTR_KPARAM_INFO
	.align		4
.L_17:
        /*005c*/ 	.byte	0x04, 0x17
        /*005e*/ 	.short	(.L_19 - .L_18)
.L_18:
        /*0060*/ 	.word	0x00000000
        /*0064*/ 	.short	0x0009
        /*0066*/ 	.short	0x0030
        /*0068*/ 	.byte	0x00, 0xf0, 0x11, 0x00


	//----- nvinfo : EIATTR_KPARAM_INFO
	.align		4
.L_19:
        /*006c*/ 	.byte	0x04, 0x17
        /*006e*/ 	.short	(.L_21 - .L_20)
.L_20:
        /*0070*/ 	.word	0x00000000
        /*0074*/ 	.short	0x0008
        /*0076*/ 	.short	0x002c
        /*0078*/ 	.byte	0x00, 0xf0, 0x11, 0x00


	//----- nvinfo : EIATTR_KPARAM_INFO
	.align		4
.L_21:
        /*007c*/ 	.byte	0x04, 0x17
        /*007e*/ 	.short	(.L_23 - .L_22)
.L_22:
        /*0080*/ 	.word	0x00000000
        /*0084*/ 	.short	0x0007
        /*0086*/ 	.short	0x0028
        /*0088*/ 	.byte	0x00, 0xf0, 0x11, 0x00


	//----- nvinfo : EIATTR_KPARAM_INFO
	.align		4
.L_23:
        /*008c*/ 	.byte	0x04, 0x17
        /*008e*/ 	.short	(.L_25 - .L_24)
.L_24:
        /*0090*/ 	.word	0x00000000
        /*0094*/ 	.short	0x0006
        /*0096*/ 	.short	0x0024
        /*0098*/ 	.byte	0x00, 0xf0, 0x11, 0x00


	//----- nvinfo : EIATTR_KPARAM_INFO
	.align		4
.L_25:
        /*009c*/ 	.byte	0x04, 0x17
        /*009e*/ 	.short	(.L_27 - .L_26)
.L_26:
        /*00a0*/ 	.word	0x00000000
        /*00a4*/ 	.short	0x0005
        /*00a6*/ 	.short	0x0020
        /*00a8*/ 	.byte	0x00, 0xf0, 0x11, 0x00


	//----- nvinfo : EIATTR_KPARAM_INFO
	.align		4
.L_27:
        /*00ac*/ 	.byte	0x04, 0x17
        /*00ae*/ 	.short	(.L_29 - .L_28)
.L_28:
        /*00b0*/ 	.word	0x00000000
        /*00b4*/ 	.short	0x0004
        /*00b6*/ 	.short	0x001c
        /*00b8*/ 	.byte	0x00, 0xf0, 0x11, 0x00


	//----- nvinfo : EIATTR_KPARAM_INFO
	.align		4
.L_29:
        /*00bc*/ 	.byte	0x04, 0x17
        /*00be*/ 	.short	(.L_31 - .L_30)
.L_30:
        /*00c0*/ 	.word	0x00000000
        /*00c4*/ 	.short	0x0003
        /*00c6*/ 	.short	0x0018
        /*00c8*/ 	.byte	0x00, 0xf0, 0x11, 0x00


	//----- nvinfo : EIATTR_KPARAM_INFO
	.align		4
.L_31:
        /*00cc*/ 	.byte	0x04, 0x17
        /*00ce*/ 	.short	(.L_33 - .L_32)
.L_32:
        /*00d0*/ 	.word	0x00000000
        /*00d4*/ 	.short	0x0002
        /*00d6*/ 	.short	0x0010
        /*00d8*/ 	.byte	0x00, 0xf4, 0x21, 0x00


	//----- nvinfo : EIATTR_KPARAM_INFO
	.align		4
.L_33:
        /*00dc*/ 	.byte	0x04, 0x17
        /*00de*/ 	.short	(.L_35 - .L_34)
.L_34:
        /*00e0*/ 	.word	0x00000000
        /*00e4*/ 	.short	0x0001
        /*00e6*/ 	.short	0x0008
        /*00e8*/ 	.byte	0x00, 0xf4, 0x21, 0x00


	//----- nvinfo : EIATTR_KPARAM_INFO
	.align		4
.L_35:
        /*00ec*/ 	.byte	0x04, 0x17
        /*00ee*/ 	.short	(.L_37 - .L_36)
.L_36:
        /*00f0*/ 	.word	0x00000000
        /*00f4*/ 	.short	0x0000
        /*00f6*/ 	.short	0x0000
        /*00f8*/ 	.byte	0x00, 0xf4, 0x21, 0x00


	//----- nvinfo : EIATTR_MAXREG_COUNT
	.align		4
.L_37:
        /*00fc*/ 	.byte	0x03, 0x1b
        /*00fe*/ 	.short	0x00ff


	//----- nvinfo : EIATTR_NUM_BARRIERS
	.align		4
        /*0100*/ 	.byte	0x02, 0x4c
        /*0102*/ 	.byte	0x01
	.zero		1


	//----- nvinfo : EIATTR_ANNOTATIONS
	.align		4
        /*0104*/ 	.byte	0x04, 0x55
        /*0106*/ 	.short	(.L_39 - .L_38)


	//   ....[0]....
.L_38:
        /*0108*/ 	.word	0x00000001
        /*010c*/ 	.byte	0x60, 0x06, 0x00, 0x00, 0x01, 0x00, 0x00, 0x00, 0x90, 0x06, 0x00, 0x00, 0x01, 0x00, 0x00, 0x00
        /* <DEDUP_REMOVED lines=1037> */
        /*41ec*/ 	.byte	0xc0, 0x0b, 0x01, 0x00


	//----- nvinfo : EIATTR_MERCURY_ISA_VERSION
	.align		4
.L_39:
        /*41f0*/ 	.byte	0x03, 0x5f
        /*41f2*/ 	.short	0x0000


	//----- nvinfo : EIATTR_EXIT_INSTR_OFFSETS
	.align		4
        /*41f4*/ 	.byte	0x04, 0x1c
        /*41f6*/ 	.short	(.L_41 - .L_40)


	//   ....[0]....
.L_40:
        /*41f8*/ 	.word	0x000115b0


	//   ....[1]....
        /*41fc*/ 	.word	0x000115e0


	//----- nvinfo : EIATTR_REQNTID
	.align		4
.L_41:
        /*4200*/ 	.byte	0x04, 0x10
        /*4202*/ 	.short	(.L_43 - .L_42)
.L_42:
        /*4204*/ 	.word	0x00000040
        /*4208*/ 	.word	0x00000001
        /*420c*/ 	.word	0x00000001
.L_43:


//--------------------- .nv.callgraph             --------------------------
	.section	.nv.callgraph,"",@"SHT_CUDA_CALLGRAPH"
	.align	4
	.sectionentsize	8
	.align		4
        /*0000*/ 	.word	0x00000000
	.align		4
        /*0004*/ 	.word	0xffffffff
	.align		4
        /*0008*/ 	.word	0x00000000
	.align		4
        /*000c*/ 	.word	0xfffffffe
	.align		4
        /*0010*/ 	.word	0x00000000
	.align		4
        /*0014*/ 	.word	0xfffffffd
	.align		4
        /*0018*/ 	.word	0x00000000
	.align		4
        /*001c*/ 	.word	0xfffffffc


//--------------------- .nv.rel.action            --------------------------
	.section	.nv.rel.action,"",@"SHT_CUDA_RELOCINFO"
	.align	8
	.sectionentsize	8
        /*0000*/ 	.byte	0x73, 0x00, 0x00, 0x00, 0x00, 0x00, 0x00, 0x00, 0x00, 0x00, 0x00, 0x11, 0x25, 0x00, 0x05, 0x36


//--------------------- .nv.constant0.matmul_kernel --------------------------
	.section	.nv.constant0.matmul_kernel,"a",@progbits
	.sectionflags	@""
	.align	4
.nv.constant0.matmul_kernel:
	.zero		432


//--------------------- .text.matmul_kernel       --------------------------
	.section	.text.matmul_kernel,"ax",@progbits
	.sectioninfo	@"SHI_REGISTERS=32"
	.align	128
        .global         matmul_kernel
        .type           matmul_kernel,@function
        .size           matmul_kernel,(.L_x_5 - matmul_kernel)
        .other          matmul_kernel,@"STO_CUDA_ENTRY STV_DEFAULT"
matmul_kernel:
.text.matmul_kernel:
[----:B------:R-:W-:Y:S02]  /*0000*/  IMAD.MOV.U32 R1, RZ, RZ, c[0x0][0x28] ;  /* 0x00000a00ff017624 */ /* 0x000fe400078e00ff */
[----:B------:R-:W-:Y:S01]  /*0010*/  ULDC.64 UR10, c[0x0][0x178] ;  /* 0x00005e00000a7ab9 */ /* 0x000fe20000000a00 */
[----:B------:R-:W0:Y:S01]  /*0020*/  S2R R4, SR_CTAID.X ;  /* 0x0000000000047919 */ /* 0x000e220000002500 */
[----:B------:R-:W-:Y:S01]  /*0030*/  UIADD3 UR4, UR11, 0xf, URZ ;  /* 0x0000000f0b047890 */ /* 0x000fe2000fffe03f */
[----:B------:R-:W1:Y:S01]  /*0040*/  S2UR UR8, SR_CTAID.X ;  /* 0x00000000000879c3 */ /* 0x000e620000002500 */
[----:B------:R-:W-:Y:S01]  /*0050*/  IADD3 R1, R1, -0xc18, RZ ;  /* 0xfffff3e801017810 */ /* 0x000fe20007ffe0ff */
[----:B------:R-:W2:Y:S01]  /*0060*/  S2R R7, SR_TID.X ;  /* 0x0000000000077919 */ /* 0x000ea20000002100 */
[----:B------:R-:W-:-:S04]  /*0070*/  USHF.R.S32.HI UR5, URZ, 0x1f, UR4 ;  /* 0x0000001f3f057899 */ /* 0x000fc80008011404 */
[----:B------:R-:W-:-:S03]  /*0080*/  ULEA.HI UR5, UR5, UR4, URZ, 0x4 ;  /* 0x0000000405057291 */ /* 0x000fc6000f8f203f */
[----:B------:R-:W-:Y:S02]  /*0090*/  UMOV UR4, URZ ;  /* 0x0000003f00047c82 */ /* 0x000fe40008000000 */
[----:B------:R-:W-:-:S04]  /*00a0*/  USHF.R.S32.HI UR5, URZ, 0x4, UR5 ;  /* 0x000000043f057899 */ /* 0x000fc80008011405 */
[----:B------:R-:W-:-:S06]  /*00b0*/  USHF.L.U32 UR6, UR5, 0x3, URZ ;  /* 0x0000000305067899 */ /* 0x000fcc000800063f */
[----:B------:R-:W-:Y:S01]  /*00c0*/  IMAD.U32 R3, RZ, RZ, UR6 ;  /* 0x00000006ff037e24 */ /* 0x000fe2000f8e00ff */
[----:B0-----:R-:W-:Y:S02]  /*00d0*/  IABS R4, R4 ;  /* 0x0000000400047213 */ /* 0x001fe40000000000 */
[----:B--2---:R-:W-:Y:S02]  /*00e0*/  LOP3.LUT R27, R7, 0x3f, RZ, 0xc0, !PT ;  /* 0x0000003f071b7812 */ /* 0x004fe400078ec0ff */
[-C--:B------:R-:W-:Y:S02]  /*00f0*/  IABS R5, R3.reuse ;  /* 0x0000000300057213 */ /* 0x080fe40000000000 */
[----:B------:R-:W-:Y:S01]  /*0100*/  IABS R6, R3 ;  /* 0x0000000300067213 */ /* 0x000fe20000000000 */
[----:B------:R-:W-:Y:S01]  /*0110*/  IMAD.MOV.U32 R3, RZ, RZ, R4 ;  /* 0x000000ffff037224 */ /* 0x000fe200078e0004 */
[----:B------:R-:W0:Y:S03]  /*0120*/  R2UR UR12, R5 ;  /* 0x00000000050c73c2 */ /* 0x000e2600000e0000 */
[----:B------:R-:W-:-:S05]  /*0130*/  IMAD.MOV R4, RZ, RZ, -R6 ;  /* 0x000000ffff047224 */ /* 0x000fca00078e0a06 */
[----:B------:R-:W2:Y:S08]  /*0140*/  R2UR UR9, R3 ;  /* 0x00000000030973c2 */ /* 0x000eb000000e0000 */
[----:B------:R-:W3:Y:S01]  /*0150*/  R2UR UR11, R4 ;  /* 0x00000000040b73c2 */ /* 0x000ee200000e0000 */
[----:B0-----:R-:W0:Y:S08]  /*0160*/  I2F.RP R0, UR12 ;  /* 0x0000000c00007d06 */ /* 0x001e300008209400 */
[----:B0-----:R-:W0:Y:S02]  /*0170*/  MUFU.RCP R0, R0 ;  /* 0x0000000000007308 */ /* 0x001e240000001000 */
[----:B0-----:R-:W-:-:S06]  /*0180*/  IADD3 R2, R0, 0xffffffe, RZ ;  /* 0x0ffffffe00027810 */ /* 0x001fcc0007ffe0ff */
[----:B------:R-:W0:Y:S02]  /*0190*/  F2I.FTZ.U32.TRUNC.NTZ R2, R2 ;  /* 0x0000000200027305 */ /* 0x000e24000021f000 */
[----:B0-----:R-:W0:Y:S02]  /*01a0*/  R2UR UR5, R2 ;  /* 0x00000000020573c2 */ /* 0x001e2400000e0000 */
[----:B0-----:R-:W-:-:S04]  /*01b0*/  UIADD3 UR7, URZ, -UR5, URZ ;  /* 0x800000053f077290 */ /* 0x001fc8000fffe03f */
[----:B------:R-:W-:-:S04]  /*01c0*/  UIMAD UR7, UR7, UR12, URZ ;  /* 0x0000000c070772a4 */ /* 0x000fc8000f8e023f */
[----:B------:R-:W-:-:S04]  /*01d0*/  UIMAD.WIDE.U32 UR4, UR5, UR7, UR4 ;  /* 0x00000007050472a5 */ /* 0x000fc8000f8e0004 */
[----:B--2---:R-:W-:-:S04]  /*01e0*/  UIMAD.WIDE.U32 UR4, UR5, UR9, URZ ;  /* 0x00000009050472a5 */ /* 0x004fc8000f8e003f */
[----:B---3--:R-:W-:-:S04]  /*01f0*/  UIMAD UR4, UR5, UR11, UR9 ;  /* 0x0000000b050472a4 */ /* 0x008fc8000f8e0209 */
[----:B------:R-:W-:-:S11]  /*0200*/  UISETP.GT.U32.AND UP1, UPT, UR12, UR4, UPT ;  /* 0x000000040c00728c */ /* 0x000fd6000bf24070 */
[----:B------:R-:W-:Y:S02]  /*0210*/  @!UP1 UIADD3 UR4, UR4, -UR12, URZ ;  /* 0x8000000c04049290 */ /* 0x000fe4000fffe03f */
[----:B------:R-:W-:Y:S02]  /*0220*/  @!UP1 UIADD3 UR5, UR5, 0x1, URZ ;  /* 0x0000000105059890 */ /* 0x000fe4000fffe03f */
[----:B------:R-:W-:Y:S02]  /*0230*/  UISETP.GE.U32.AND UP0, UPT, UR4, UR12, UPT ;  /* 0x0000000c0400728c */ /* 0x000fe4000bf06070 */
[----:B-1----:R-:W-:-:S04]  /*0240*/  ULOP3.LUT UR4, UR8, UR6, URZ, 0x3c, !UPT ;  /* 0x0000000608047292 */ /* 0x002fc8000f8e3c3f */
[----:B------:R-:W-:Y:S02]  /*0250*/  UISETP.GE.AND UP1, UPT, UR4, URZ, UPT ;  /* 0x0000003f0400728c */ /* 0x000fe4000bf26270 */
[----:B------:R-:W-:-:S03]  /*0260*/  UIADD3 UR4, UR10, 0x7f, URZ ;  /* 0x0000007f0a047890 */ /* 0x000fc6000fffe03f */
[----:B------:R-:W-:Y:S02]  /*0270*/  @UP0 UIADD3 UR5, UR5, 0x1, URZ ;  /* 0x0000000105050890 */ /* 0x000fe4000fffe03f */
[----:B------:R-:W-:-:S05]  /*0280*/  UISETP.NE.AND UP0, UPT, UR6, URZ, UPT ;  /* 0x0000003f0600728c */ /* 0x000fca000bf05270 */
[----:B------:R-:W-:Y:S02]  /*0290*/  UMOV UR7, UR5 ;  /* 0x0000000500077c82 */ /* 0x000fe40008000000 */
[----:B------:R-:W-:Y:S02]  /*02a0*/  @!UP1 UIADD3 UR7, -UR7, URZ, URZ ;  /* 0x0000003f07079290 */ /* 0x000fe4000fffe13f */
[----:B------:R-:W-:Y:S02]  /*02b0*/  USHF.R.S32.HI UR5, URZ, 0x1f, UR4 ;  /* 0x0000001f3f057899 */ /* 0x000fe40008011404 */
[----:B------:R-:W-:Y:S02]  /*02c0*/  @!UP0 ULOP3.LUT UR7, URZ, UR6, URZ, 0x33, !UPT ;  /* 0x000000063f078292 */ /* 0x000fe4000f8e333f */
[----:B------:R-:W-:Y:S02]  /*02d0*/  ULEA.HI UR5, UR5, UR4, URZ, 0x7 ;  /* 0x0000000405057291 */ /* 0x000fe4000f8f383f */
[----:B------:R-:W-:-:S02]  /*02e0*/  USHF.L.U32 UR9, UR7, 0x3, URZ ;  /* 0x0000000307097899 */ /* 0x000fc4000800063f */
[----:B------:R-:W-:Y:S02]  /*02f0*/  UIADD3 UR7, -UR7, URZ, URZ ;  /* 0x0000003f07077290 */ /* 0x000fe4000fffe13f */
[----:B------:R-:W-:Y:S02]  /*0300*/  ULEA.HI.SX32 UR5, UR5, -UR9, 0x19 ;  /* 0x8000000905057291 */ /* 0x000fe4000f8fca3f */
[----:B------:R-:W-:Y:S02]  /*0310*/  UIMAD UR11, UR6, UR7, UR8 ;  /* 0x00000007060b72a4 */ /* 0x000fe4000f8e0208 */
[----:B------:R-:W-:Y:S02]  /*0320*/  UISETP.LT.AND UP0, UPT, UR5, 0x8, UPT ;  /* 0x000000080500788c */ /* 0x000fe4000bf01270 */
[----:B------:R-:W-:Y:S02]  /*0330*/  UMOV UR4, URZ ;  /* 0x0000003f00047c82 */ /* 0x000fe40008000000 */
[----:B------:R-:W-:Y:S01]  /*0340*/  USEL UR10, UR5, 0x8, UP0 ;  /* 0x00000008050a7887 */ /* 0x000fe20008000000 */
[----:B------:R-:W-:-:S05]  /*0350*/  IMAD.U32 R4, RZ, RZ, UR11 ;  /* 0x0000000bff047e24 */ /* 0x000fca000f8e00ff */
[----:B------:R-:W-:Y:S01]  /*0360*/  IMAD.U32 R3, RZ, RZ, UR10 ;  /* 0x0000000aff037e24 */ /* 0x000fe2000f8e00ff */
[----:B------:R-:W-:-:S04]  /*0370*/  IABS R4, R4 ;  /* 0x0000000400047213 */ /* 0x000fc80000000000 */
[-C--:B------:R-:W-:Y:S02]  /*0380*/  IABS R5, R3.reuse ;  /* 0x0000000300057213 */ /* 0x080fe40000000000 */
[----:B------:R-:W-:Y:S01]  /*0390*/  IABS R6, R3 ;  /* 0x0000000300067213 */ /* 0x000fe20000000000 */
[----:B------:R-:W-:Y:S01]  /*03a0*/  IMAD.MOV.U32 R3, RZ, RZ, R4 ;  /* 0x000000ffff037224 */ /* 0x000fe200078e0004 */
[----:B------:R-:W0:Y:S08]  /*03b0*/  R2UR UR12, R5 ;  /* 0x00000000050c73c2 */ /* 0x000e3000000e0000 */
[----:B------:R-:W1:Y:S01]  /*03c0*/  R2UR UR7, R3 ;  /* 0x00000000030773c2 */ /* 0x000e6200000e0000 */
[----:B0-----:R-:W0:Y:S08]  /*03d0*/  I2F.RP R0, UR12 ;  /* 0x0000000c00007d06 */ /* 0x001e300008209400 */
[----:B0-----:R-:W0:Y:S02]  /*03e0*/  MUFU.RCP R0, R0 ;  /* 0x0000000000007308 */ /* 0x001e240000001000 */
[----:B0-----:R-:W-:Y:S01]  /*03f0*/  IADD3 R2, R0, 0xffffffe, RZ ;  /* 0x0ffffffe00027810 */ /* 0x001fe20007ffe0ff */
[----:B------:R-:W-:-:S04]  /*0400*/  IMAD.MOV R0, RZ, RZ, -R6 ;  /* 0x000000ffff007224 */ /* 0x000fc800078e0a06 */
[----:B------:R-:W0:Y:S01]  /*0410*/  R2UR UR8, R0 ;  /* 0x00000000000873c2 */ /* 0x000e2200000e0000 */
[----:B------:R-:W2:Y:S07]  /*0420*/  F2I.FTZ.U32.TRUNC.NTZ R2, R2 ;  /* 0x0000000200027305 */ /* 0x000eae000021f000 */
[----:B--2---:R-:W2:Y:S02]  /*0430*/  R2UR UR5, R2 ;  /* 0x00000000020573c2 */ /* 0x004ea400000e0000 */
[----:B--2---:R-:W-:-:S04]  /*0440*/  UIADD3 UR6, URZ, -UR5, URZ ;  /* 0x800000053f067290 */ /* 0x004fc8000fffe03f */
[----:B------:R-:W-:-:S04]  /*0450*/  UIMAD UR6, UR6, UR12, URZ ;  /* 0x0000000c060672a4 */ /* 0x000fc8000f8e023f */
[----:B------:R-:W-:-:S03]  /*0460*/  UIMAD.WIDE.U32 UR4, UR5, UR6, UR4 ;  /* 0x00000006050472a5 */ /* 0x000fc6000f8e0004 */
[----:B------:R-:W-:Y:S02]  /*0470*/  UMOV UR6, 0x3f ;  /* 0x0000003f00067882 */ /* 0x000fe40000000000 */
[----:B-1----:R-:W-:-:S04]  /*0480*/  UIMAD.WIDE.U32 UR4, UR5, UR7, URZ ;  /* 0x00000007050472a5 */ /* 0x002fc8000f8e003f */
[----:B0-----:R-:W-:-:S04]  /*0490*/  UIMAD UR4, UR5, UR8, UR7 ;  /* 0x00000008050472a4 */ /* 0x001fc8000f8e0207 */
[----:B------:R-:W-:-:S11]  /*04a0*/  UISETP.GT.U32.AND UP1, UPT, UR12, UR4, UPT ;  /* 0x000000040c00728c */ /* 0x000fd6000bf24070 */
[----:B------:R-:W-:Y:S02]  /*04b0*/  @!UP1 UIADD3 UR4, UR4, -UR12, URZ ;  /* 0x8000000c04049290 */ /* 0x000fe4000fffe03f */
[----:B------:R-:W-:Y:S02]  /*04c0*/  @!UP1 UIADD3 UR5, UR5, 0x1, URZ ;  /* 0x0000000105059890 */ /* 0x000fe4000fffe03f */
[----:B------:R-:W-:Y:S02]  /*04d0*/  UISETP.GE.U32.AND UP0, UPT, UR4, UR12, UPT ;  /* 0x0000000c0400728c */ /* 0x000fe4000bf06070 */
[----:B------:R-:W-:-:S04]  /*04e0*/  ULOP3.LUT UR4, UR11, UR10, URZ, 0x3c, !UPT ;  /* 0x0000000a0b047292 */ /* 0x000fc8000f8e3c3f */
[----:B------:R-:W-:-:S03]  /*04f0*/  UISETP.GE.AND UP1, UPT, UR4, URZ, UPT ;  /* 0x0000003f0400728c */ /* 0x000fc6000bf26270 */
[----:B------:R-:W-:Y:S02]  /*0500*/  ULDC UR4, c[0x0][0x180] ;  /* 0x0000600000047ab9 */ /* 0x000fe40000000800 */
[----:B------:R-:W-:Y:S02]  /*0510*/  @UP0 UIADD3 UR5, UR5, 0x1, URZ ;  /* 0x0000000105050890 */ /* 0x000fe4000fffe03f */
[----:B------:R-:W-:Y:S02]  /*0520*/  UISETP.NE.AND UP0, UPT, UR10, URZ, UPT ;  /* 0x0000003f0a00728c */ /* 0x000fe4000bf05270 */
[----:B------:R-:W-:Y:S02]  /*0530*/  UIADD3 UR6, UR6, UR4, URZ ;  /* 0x0000000406067290 */ /* 0x000fe4000fffe03f */
[----:B------:R-:W-:-:S07]  /*0540*/  @!UP1 UIADD3 UR5, -UR5, URZ, URZ ;  /* 0x0000003f05059290 */ /* 0x000fce000fffe13f */
[----:B------:R-:W-:Y:S02]  /*0550*/  @!UP0 ULOP3.LUT UR5, URZ, UR10, URZ, 0x33, !UPT ;  /* 0x0000000a3f058292 */ /* 0x000fe4000f8e333f */
[----:B------:R-:W-:Y:S02]  /*0560*/  UISETP.GT.AND UP0, UPT, UR6, 0x3f, UPT ;  /* 0x0000003f0600788c */ /* 0x000fe4000bf04270 */
[----:B------:R-:W-:Y:S02]  /*0570*/  UIADD3 UR4, -UR5, URZ, URZ ;  /* 0x0000003f05047290 */ /* 0x000fe4000fffe13f */
[----:B------:R-:W-:Y:S02]  /*0580*/  USHF.L.U32 UR7, UR5, 0x4, URZ ;  /* 0x0000000405077899 */ /* 0x000fe4000800063f */
[----:B------:R-:W-:Y:S01]  /*0590*/  UIMAD UR4, UR10, UR4, UR11 ;  /* 0x000000040a0472a4 */ /* 0x000fe2000f8e020b */
[----:B------:R-:W-:Y:S01]  /*05a0*/  PLOP3.LUT P0, PT, PT, PT, UP0, 0x80, 0x0 ;  /* 0x000000000000781c */ /* 0x000fe20003f0f008 */
[----:B------:R-:W-:-:S02]  /*05b0*/  UIADD3 UR11, UR7, 0x1, URZ ;  /* 0x00000001070b7890 */ /* 0x000fc4000fffe03f */
[----:B------:R-:W-:Y:S02]  /*05c0*/  UIADD3 UR4, UR9, UR4, URZ ;  /* 0x0000000409047290 */ /* 0x000fe4000fffe03f */
[----:B------:R-:W-:Y:S02]  /*05d0*/  UIADD3 UR12, UR7, 0x2, URZ ;  /* 0x00000002070c7890 */ /* 0x000fe4000fffe03f */
[----:B------:R-:W-:Y:S02]  /*05e0*/  UIADD3 UR13, UR7, 0x3, URZ ;  /* 0x00000003070d7890 */ /* 0x000fe4000fffe03f */
[----:B------:R-:W-:Y:S01]  /*05f0*/  IMAD.U32 R0, RZ, RZ, UR4 ;  /* 0x00000004ff007e24 */ /* 0x000fe2000f8e00ff */
[----:B------:R-:W-:Y:S02]  /*0600*/  UIADD3 UR14, UR7, 0x4, URZ ;  /* 0x00000004070e7890 */ /* 0x000fe4000fffe03f */
[----:B------:R-:W-:Y:S01]  /*0610*/  UIADD3 UR15, UR7, 0x5, URZ ;  /* 0x00000005070f7890 */ /* 0x000fe2000fffe03f */
[----:B------:R-:W-:Y:S01]  /*0620*/  IMAD R29, R0, 0x80, R27 ;  /* 0x00000080001d7824 */ /* 0x000fe200078e021b */
[----:B------:R-:W-:-:S02]  /*0630*/  UIADD3 UR16, UR7, 0x6, URZ ;  /* 0x0000000607107890 */ /* 0x000fc4000fffe03f */
[----:B------:R-:W-:Y:S02]  /*0640*/  UIADD3 UR17, UR7, 0x7, URZ ;  /* 0x0000000707117890 */ /* 0x000fe4000fffe03f */
[----:B------:R-:W-:Y:S01]  /*0650*/  IADD3 R23, R29, 0x40, RZ ;  /* 0x000000401d177810 */ /* 0x000fe20007ffe0ff */
[----:B------:R0:W-:Y:S01]  /*0660*/  STL [R1+0x6d4], R29 ;  /* 0x0006d41d01007387 */ /* 0x0001e20000100800 */
[----:B------:R-:W-:Y:S02]  /*0670*/  UIADD3 UR18, UR7, 0x8, URZ ;  /* 0x0000000807127890 */ /* 0x000fe4000fffe03f */
[----:B------:R-:W-:Y:S01]  /*0680*/  UIADD3 UR19, UR7, 0x9, URZ ;  /* 0x0000000907137890 */ /* 0x000fe2000fffe03f */
[----:B------:R0:W-:Y:S01]  /*0690*/  STL [R1+0x6d8], R23 ;  /* 0x0006d81701007387 */ /* 0x0001e20000100800 */
[----:B------:R-:W-:Y:S02]  /*06a0*/  UIADD3 UR20, UR7, 0xa, URZ ;  /* 0x0000000a07147890 */ /* 0x000fe4000fffe03f */
[----:B------:R-:W-:-:S02]  /*06b0*/  UIADD3 UR21, UR7, 0xb, URZ ;  /* 0x0000000b07157890 */ /* 0x000fc4000fffe03f */
[----:B------:R-:W-:Y:S02]  /*06c0*/  UIADD3 UR22, UR7, 0xc, URZ ;  /* 0x0000000c07167890 */ /* 0x000fe4000fffe03f */
[----:B------:R-:W-:Y:S02]  /*06d0*/  UIADD3 UR23, UR7, 0xd, URZ ;  /* 0x0000000d07177890 */ /* 0x000fe4000fffe03f */
[----:B------:R-:W-:Y:S02]  /*06e0*/  UIADD3 UR24, UR7, 0xe, URZ ;  /* 0x0000000e07187890 */ /* 0x000fe4000fffe03f */
[----:B------:R-:W-:Y:S02]  /*06f0*/  UIADD3 UR25, UR7, 0xf, URZ ;  /* 0x0000000f07197890 */ /* 0x000fe4000fffe03f */
[----:B------:R-:W-:Y:S01]  /*0700*/  ULDC.64 UR8, c[0x0][0x118] ;  /* 0x0000460000087ab9 */ /* 0x000fe20000000a00 */
[----:B------:R-:W-:Y:S05]  /*0710*/  @P0 BRA `(.L_x_0) ;  /* 0x000000b000000947 */ /* 0x000fea0003800000 */
[----:B0-----:R-:W-:Y:S01]  /*0720*/  IMAD.SHL.U32 R0, R7, 0x80, RZ ;  /* 0x0000008007007824 */ /* 0x001fe200078e00ff */
[----:B------:R-:W-:Y:S01]  /*0730*/  CS2R R16, SRZ ;  /* 0x0000000000107805 */ /* 0x000fe2000001ff00 */
[----:B------:R-:W-:Y:S01]  /*0740*/  CS2R R18, SRZ ;  /* 0x0000000000127805 */ /* 0x000fe2000001ff00 */
[----:B------:R-:W-:Y:S01]  /*0750*/  CS2R R12, SRZ ;  /* 0x00000000000c7805 */ /* 0x000fe2000001ff00 */
[----:B------:R-:W-:Y:S01]  /*0760*/  CS2R R14, SRZ ;  /* 0x00000000000e7805 */ /* 0x000fe2000001ff00 */
[----:B------:R0:W-:Y:S01]  /*0770*/  STL [R1+0x6f8], R0 ;  /* 0x0006f80001007387 */ /* 0x0001e20000100800 */
[----:B------:R-:W-:Y:S01]  /*0780*/  CS2R R8, SRZ ;  /* 0x0000000000087805 */ /* 0x000fe2000001ff00 */
[----:B------:R-:W-:Y:S01]  /*0790*/  CS2R R10, SRZ ;  /* 0x00000000000a7805 */ /* 0x000fe2000001ff00 */
[----:B------:R-:W-:Y:S01]  /*07a0*/  CS2R R4, SRZ ;  /* 0x0000000000047805 */ /* 0x000fe2000001ff00 */
[----:B------:R-:W-:Y:S01]  /*07b0*/  CS2R R6, SRZ ;  /* 0x0000000000067805 */ /* 0x000fe2000001ff00 */
[----:B------:R-:W-:Y:S05]  /*07c0*/  BRA `(.L_x_1) ;  /* 0x0000ff6000007947 */ /* 0x000fea0003800000 */
.L_x_0:
[----:B0-----:R-:W-:Y:S01]  /*07d0*/  IABS R5, c[0x0][0x178] ;  /* 0x00005e0000057a13 */ /* 0x001fe20000000000 */
[----:B------:R-:W-:Y:S01]  /*07e0*/  ULDC UR4, c[0x0][0x18c] ;  /* 0x0000630000047ab9 */ /* 0x000fe20000000800 */
[----:B------:R-:W-:Y:S01]  /*07f0*/  IABS R3, c[0x0][0x17c] ;  /* 0x00005f0000037a13 */ /* 0x000fe20000000000 */
[----:B------:R-:W-:Y:S01]  /*0800*/  USHF.R.S32.HI UR5, URZ, 0x1f, UR6 ;  /* 0x0000001f3f057899 */ /* 0x000fe20008011406 */
[----:B------:R-:W0:Y:S01]  /*0810*/  I2F.RP R0, R5 ;  /* 0x0000000500007306 */ /* 0x000e220000209400 */
[----:B------:R-:W-:Y:S01]  /*0820*/  IABS R20, UR25 ;  /* 0x0000001900147c13 */ /* 0x000fe20008000000 */
[----:B------:R-:W-:Y:S01]  /*0830*/  USHF.L.U32 UR4, UR4, 0x6, URZ ;  /* 0x0000000604047899 */ /* 0x000fe2000800063f */
[----:B------:R-:W-:Y:S01]  /*0840*/  IABS R12, UR24 ;  /* 0x00000018000c7c13 */ /* 0x000fe20008000000 */
[----:B------:R-:W-:Y:S01]  /*0850*/  ULEA.HI UR5, UR5, UR6, URZ, 0x6 ;  /* 0x0000000605057291 */ /* 0x000fe2000f8f303f */
[----:B------:R-:W-:Y:S01]  /*0860*/  IABS R14, UR23 ;  /* 0x00000017000e7c13 */ /* 0x000fe20008000000 */
[----:B------:R-:W-:Y:S01]  /*0870*/  USHF.R.S32.HI UR6, URZ, 0x1f, UR4 ;  /* 0x0000001f3f067899 */ /* 0x000fe20008011404 */
[----:B------:R-:W-:Y:S01]  /*0880*/  IABS R26, UR17 ;  /* 0x00000011001a7c13 */ /* 0x000fe20008000000 */
[----:B------:R-:W1:Y:S01]  /*0890*/  I2F.RP R2, R3 ;  /* 0x0000000300027306 */ /* 0x000e620000209400 */
[----:B------:R-:W-:Y:S01]  /*08a0*/  IABS R18, UR7 ;  /* 0x0000000700127c13 */ /* 0x000fe20008000000 */
[----:B------:R-:W-:Y:S01]  /*08b0*/  USHF.L.U32 UR10, UR4, 0x1, URZ ;  /* 0x00000001040a7899 */ /* 0x000fe2000800063f */
[----:B------:R-:W-:Y:S01]  /*08c0*/  IABS R28, UR18 ;  /* 0x00000012001c7c13 */ /* 0x000fe20008000000 */
[----:B------:R-:W-:Y:S01]  /*08d0*/  USHF.R.S32.HI UR5, URZ, 0x6, UR5 ;  /* 0x000000063f057899 */ /* 0x000fe20008011405 */
[----:B------:R-:W-:Y:S01]  /*08e0*/  IABS R24, UR16 ;  /* 0x0000001000187c13 */ /* 0x000fe20008000000 */
[----:B------:R-:W-:Y:S01]  /*08f0*/  USHF.L.U64.HI UR6, UR4, 0x1, UR6 ;  /* 0x0000000104067899 */ /* 0x000fe20008010206 */
[----:B------:R-:W-:Y:S01]  /*0900*/  IABS R21, UR13 ;  /* 0x0000000d00157c13 */ /* 0x000fe20008000000 */
[----:B0-----:R-:W0:Y:S01]  /*0910*/  MUFU.RCP R0, R0 ;  /* 0x0000000000007308 */ /* 0x001e220000001000 */
[----:B------:R-:W-:-:S07]  /*0920*/  IABS R16, UR11 ;  /* 0x0000000b00107c13 */ /* 0x000fce0008000000 */
[----:B-1----:R-:W1:Y:S01]  /*0930*/  MUFU.RCP R2, R2 ;  /* 0x0000000200027308 */ /* 0x002e620000001000 */
[----:B0-----:R-:W-:Y:S02]  /*0940*/  IADD3 R6, R0, 0xffffffe, RZ ;  /* 0x0ffffffe00067810 */ /* 0x001fe40007ffe0ff */
[----:B------:R-:W-:-:S05]  /*0950*/  IABS R0, R23 ;  /* 0x0000001700007213 */ /* 0x000fca0000000000 */
[----:B------:R0:W2:Y:S01]  /*0960*/  F2I.FTZ.U32.TRUNC.NTZ R7, R6 ;  /* 0x0000000600077305 */ /* 0x0000a2000021f000 */
[----:B-1----:R-:W-:-:S07]  /*0970*/  IADD3 R8, R2, 0xffffffe, RZ ;  /* 0x0ffffffe02087810 */ /* 0x002fce0007ffe0ff */
[----:B------:R1:W3:Y:S01]  /*0980*/  F2I.FTZ.U32.TRUNC.NTZ R9, R8 ;  /* 0x0000000800097305 */ /* 0x0002e2000021f000 */
[----:B0-----:R-:W-:Y:S02]  /*0990*/  IMAD.MOV.U32 R6, RZ, RZ, RZ ;  /* 0x000000ffff067224 */ /* 0x001fe400078e00ff */
[----:B--2---:R-:W-:Y:S02]  /*09a0*/  IMAD.MOV R4, RZ, RZ, -R7 ;  /* 0x000000ffff047224 */ /* 0x004fe400078e0a07 */
[----:B-1----:R-:W-:Y:S02]  /*09b0*/  IMAD.MOV.U32 R8, RZ, RZ, RZ ;  /* 0x000000ffff087224 */ /* 0x002fe400078e00ff */
[----:B------:R-:W-:Y:S01]  /*09c0*/  IMAD R11, R4, R5, RZ ;  /* 0x00000005040b7224 */ /* 0x000fe200078e02ff */
[----:B------:R-:W-:Y:S01]  /*09d0*/  IABS R4, R29 ;  /* 0x0000001d00047213 */ /* 0x000fe20000000000 */
[----:B---3--:R-:W-:Y:S02]  /*09e0*/  IMAD.MOV R10, RZ, RZ, -R9 ;  /* 0x000000ffff0a7224 */ /* 0x008fe400078e0a09 */
[----:B------:R-:W-:-:S04]  /*09f0*/  IMAD.HI.U32 R6, R7, R11, R6 ;  /* 0x0000000b07067227 */ /* 0x000fc800078e0006 */
[----:B------:R-:W-:Y:S01]  /*0a00*/  IMAD R13, R10, R3, RZ ;  /* 0x000000030a0d7224 */ /* 0x000fe200078e02ff */
[----:B------:R-:W-:-:S03]  /*0a10*/  IABS R10, UR20 ;  /* 0x00000014000a7c13 */ /* 0x000fc60008000000 */
[----:B------:R-:W-:-:S04]  /*0a20*/  IMAD.HI.U32 R7, R9, R13, R8 ;  /* 0x0000000d09077227 */ /* 0x000fc800078e0008 */
[----:B------:R-:W-:Y:S02]  /*0a30*/  IMAD.MOV.U32 R8, RZ, RZ, R0 ;  /* 0x000000ffff087224 */ /* 0x000fe400078e0000 */
[----:B------:R-:W-:-:S04]  /*0a40*/  IMAD.HI.U32 R0, R6, R4, RZ ;  /* 0x0000000406007227 */ /* 0x000fc800078e00ff */
[----:B------:R-:W-:-:S04]  /*0a50*/  IMAD.HI.U32 R6, R6, R8, RZ ;  /* 0x0000000806067227 */ /* 0x000fc800078e00ff */
[----:B------:R-:W-:-:S04]  /*0a60*/  IMAD.HI.U32 R2, R7, R20, RZ ;  /* 0x0000001407027227 */ /* 0x000fc800078e00ff */
[----:B------:R-:W-:Y:S02]  /*0a70*/  IMAD.MOV R0, RZ, RZ, -R0 ;  /* 0x000000ffff007224 */ /* 0x000fe400078e0a00 */
[----:B------:R-:W-:Y:S02]  /*0a80*/  IMAD.MOV R6, RZ, RZ, -R6 ;  /* 0x000000ffff067224 */ /* 0x000fe400078e0a06 */
[----:B------:R-:W-:Y:S02]  /*0a90*/  IMAD.MOV R9, RZ, RZ, -R2 ;  /* 0x000000ffff097224 */ /* 0x000fe400078e0a02 */
[C---:B------:R-:W-:Y:S02]  /*0aa0*/  IMAD R2, R5.reuse, R0, R4 ;  /* 0x0000000005027224 */ /* 0x040fe400078e0204 */
[----:B------:R-:W-:Y:S01]  /*0ab0*/  IMAD R0, R5, R6, R8 ;  /* 0x0000000605007224 */ /* 0x000fe200078e0208 */
[----:B------:R-:W-:Y:S01]  /*0ac0*/  IABS R8, UR22 ;  /* 0x0000001600087c13 */ /* 0x000fe20008000000 */
[----:B------:R-:W-:Y:S01]  /*0ad0*/  IMAD.HI.U32 R4, R7, R12, RZ ;  /* 0x0000000c07047227 */ /* 0x000fe200078e00ff */
[----:B------:R-:W-:-:S02]  /*0ae0*/  ISETP.GT.U32.AND P0, PT, R5, R2, PT ;  /* 0x000000020500720c */ /* 0x000fc40003f04070 */
[----:B------:R-:W-:Y:S01]  /*0af0*/  ISETP.GT.U32.AND P1, PT, R5, R0, PT ;  /* 0x000000000500720c */ /* 0x000fe20003f24070 */
[----:B------:R-:W-:-:S04]  /*0b00*/  IMAD.HI.U32 R6, R7, R14, RZ ;  /* 0x0000000e07067227 */ /* 0x000fc800078e00ff */
[C---:B------:R-:W-:Y:S01]  /*0b10*/  IMAD R20, R3.reuse, R9, R20 ;  /* 0x0000000903147224 */ /* 0x040fe200078e0214 */
[----:B------:R-:W-:Y:S01]  /*0b20*/  IABS R9, UR21 ;  /* 0x0000001500097c13 */ /* 0x000fe20008000000 */
[----:B------:R-:W-:Y:S02]  /*0b30*/  IMAD.MOV R19, RZ, RZ, -R4 ;  /* 0x000000ffff137224 */ /* 0x000fe400078e0a04 */
[----:B------:R-:W-:Y:S01]  /*0b40*/  IMAD.MOV R6, RZ, RZ, -R6 ;  /* 0x000000ffff067224 */ /* 0x000fe200078e0a06 */
[C---:B------:R-:W-:Y:S01]  /*0b50*/  ISETP.GT.U32.AND P5, PT, R3.reuse, R20, PT ;  /* 0x000000140300720c */ /* 0x040fe20003fa4070 */
[----:B------:R-:W-:Y:S02]  /*0b60*/  IMAD.MOV.U32 R4, RZ, RZ, R8 ;  /* 0x000000ffff047224 */ /* 0x000fe400078e0008 */
[C---:B------:R-:W-:Y:S01]  /*0b70*/  IMAD R19, R3.reuse, R19, R12 ;  /* 0x0000001303137224 */ /* 0x040fe200078e020c */
[----:B------:R-:W-:Y:S01]  /*0b80*/  IABS R12, UR19 ;  /* 0x00000013000c7c13 */ /* 0x000fe20008000000 */
[C---:B------:R-:W-:Y:S01]  /*0b90*/  IMAD R17, R3.reuse, R6, R14 ;  /* 0x0000000603117224 */ /* 0x040fe200078e020e */
[----:B------:R-:W-:Y:S01]  /*0ba0*/  IABS R14, UR14 ;  /* 0x0000000e000e7c13 */ /* 0x000fe20008000000 */
[----:B------:R-:W-:Y:S01]  /*0bb0*/  IMAD.MOV.U32 R8, RZ, RZ, R9 ;  /* 0x000000ffff087224 */ /* 0x000fe200078e0009 */
[----:B------:R-:W-:Y:S01]  /*0bc0*/  ISETP.GT.U32.AND P4, PT, R3, R19, PT ;  /* 0x000000130300720c */ /* 0x000fe20003f84070 */
[----:B------:R-:W-:Y:S01]  /*0bd0*/  IMAD.HI.U32 R6, R7, R4, RZ ;  /* 0x0000000407067227 */ /* 0x000fe200078e00ff */
[----:B------:R-:W-:-:S03]  /*0be0*/  ISETP.GT.U32.AND P2, PT, R3, R17, PT ;  /* 0x000000110300720c */ /* 0x000fc60003f44070 */
[----:B------:R-:W-:-:S04]  /*0bf0*/  IMAD.HI.U32 R11, R7, R10, RZ ;  /* 0x0000000a070b7227 */ /* 0x000fc800078e00ff */
[----:B------:R-:W-:-:S04]  /*0c00*/  IMAD.HI.U32 R9, R7, R8, RZ ;  /* 0x0000000807097227 */ /* 0x000fc800078e00ff */
[----:B------:R-:W-:Y:S02]  /*0c10*/  IMAD.MOV R15, RZ, RZ, -R6 ;  /* 0x000000ffff0f7224 */ /* 0x000fe400078e0a06 */
[----:B------:R-:W-:Y:S02]  /*0c20*/  IMAD.MOV R11, RZ, RZ, -R11 ;  /* 0x000000ffff0b7224 */ /* 0x000fe400078e0a0b */
[----:B------:R-:W-:Y:S02]  /*0c30*/  IMAD.MOV.U32 R6, RZ, RZ, R12 ;  /* 0x000000ffff067224 */ /* 0x000fe400078e000c */
[----:B------:R-:W-:Y:S02]  /*0c40*/  IMAD.MOV R9, RZ, RZ, -R9 ;  /* 0x000000ffff097224 */ /* 0x000fe400078e0a09 */
[C---:B------:R-:W-:Y:S02]  /*0c50*/  IMAD R15, R3.reuse, R15, R4 ;  /* 0x0000000f030f7224 */ /* 0x040fe400078e0204 */
[----:B------:R-:W-:Y:S01]  /*0c60*/  IMAD R11, R3, R11, R10 ;  /* 0x0000000b030b7224 */ /* 0x000fe200078e020a */
[----:B------:R-:W-:Y:S01]  /*0c70*/  IABS R10, UR15 ;  /* 0x0000000f000a7c13 */ /* 0x000fe20008000000 */
[----:B------:R-:W-:Y:S01]  /*0c80*/  IMAD.HI.U32 R4, R7, R6, RZ ;  /* 0x0000000607047227 */ /* 0x000fe200078e00ff */
[----:B------:R-:W-:-:S03]  /*0c90*/  ISETP.GT.U32.AND P3, PT, R3, R15, PT ;  /* 0x0000000f0300720c */ /* 0x000fc60003f64070 */
[C---:B------:R-:W-:Y:S02]  /*0ca0*/  IMAD R13, R3.reuse, R9, R8 ;  /* 0x00000009030d7224 */ /* 0x040fe400078e0208 */
[----:B------:R-:W-:Y:S02]  /*0cb0*/  IMAD.MOV R9, RZ, RZ, -R4 ;  /* 0x000000ffff097224 */ /* 0x000fe400078e0a04 */
[----:B------:R-:W-:Y:S02]  /*0cc0*/  IMAD.MOV.U32 R4, RZ, RZ, R10 ;  /* 0x000000ffff047224 */ /* 0x000fe400078e000a */
[----:B------:R-:W-:Y:S02]  /*0cd0*/  IMAD R9, R3, R9, R6 ;  /* 0x0000000903097224 */ /* 0x000fe400078e0206 */
[----:B------:R-:W-:-:S04]  /*0ce0*/  IMAD.HI.U32 R10, R7, R4, RZ ;  /* 0x00000004070a7227 */ /* 0x000fc800078e00ff */
[----:B------:R-:W-:Y:S02]  /*0cf0*/  IMAD.MOV R10, RZ, RZ, -R10 ;  /* 0x000000ffff0a7224 */ /* 0x000fe400078e0a0a */
[----:B------:R-:W-:-:S04]  /*0d00*/  IMAD.HI.U32 R6, R7, R26, RZ ;  /* 0x0000001a07067227 */ /* 0x000fc800078e00ff */
[----:B------:R-:W-:Y:S02]  /*0d10*/  IMAD R4, R3, R10, R4 ;  /* 0x0000000a03047224 */ /* 0x000fe400078e0204 */
[----:B------:R-:W-:-:S04]  /*0d20*/  IMAD.HI.U32 R10, R7, R18, RZ ;  /* 0x00000012070a7227 */ /* 0x000fc800078e00ff */
[----:B------:R-:W-:Y:S02]  /*0d30*/  IMAD.MOV R12, RZ, RZ, -R6 ;  /* 0x000000ffff0c7224 */ /* 0x000fe400078e0a06 */
[----:B------:R-:W-:Y:S02]  /*0d40*/  IMAD.MOV.U32 R6, RZ, RZ, R14 ;  /* 0x000000ffff067224 */ /* 0x000fe400078e000e */
[----:B------:R-:W-:Y:S02]  /*0d50*/  IMAD.MOV R14, RZ, RZ, -R10 ;  /* 0x000000ffff0e7224 */ /* 0x000fe400078e0a0a */
[--C-:B------:R-:W-:Y:S02]  /*0d60*/  @!P0 IMAD.IADD R2, R2, 0x1, -R5.reuse ;  /* 0x0000000102028824 */ /* 0x100fe400078e0a05 */
[----:B------:R-:W-:Y:S02]  /*0d70*/  IMAD R18, R3, R14, R18 ;  /* 0x0000000e03127224 */ /* 0x000fe400078e0212 */
[----:B------:R-:W-:Y:S01]  /*0d80*/  @!P1 IMAD.IADD R0, R0, 0x1, -R5 ;  /* 0x0000000100009824 */ /* 0x000fe200078e0a05 */
[----:B------:R-:W-:Y:S01]  /*0d90*/  ISETP.GT.U32.AND P1, PT, R5, R2, PT ;  /* 0x000000020500720c */ /* 0x000fe20003f24070 */
[----:B------:R-:W-:Y:S01]  /*0da0*/  IMAD.HI.U32 R8, R7, R28, RZ ;  /* 0x0000001c07087227 */ /* 0x000fe200078e00ff */
[----:B------:R-:W-:-:S02]  /*0db0*/  ISETP.GT.U32.AND P0, PT, R3, R18, PT ;  /* 0x000000120300720c */ /* 0x000fc40003f04070 */
[----:B------:R-:W-:Y:S01]  /*0dc0*/  ISETP.GT.U32.AND P6, PT, R5, R0, PT ;  /* 0x000000000500720c */ /* 0x000fe20003fc4070 */
[----:B------:R-:W-:Y:S02]  /*0dd0*/  IMAD.MOV R8, RZ, RZ, -R8 ;  /* 0x000000ffff087224 */ /* 0x000fe400078e0a08 */
[--C-:B------:R-:W-:Y:S02]  /*0de0*/  @!P5 IMAD.IADD R20, R20, 0x1, -R3.reuse ;  /* 0x000000011414d824 */ /* 0x100fe400078e0a03 */
[----:B------:R-:W-:Y:S02]  /*0df0*/  IMAD R28, R3, R8, R28 ;  /* 0x00000008031c7224 */ /* 0x000fe400078e021c */
[----:B------:R-:W-:Y:S02]  /*0e00*/  @!P2 IMAD.IADD R17, R17, 0x1, -R3 ;  /* 0x000000011111a824 */ /* 0x000fe400078e0a03 */
[----:B------:R-:W-:Y:S01]  /*0e10*/  @!P1 IMAD.IADD R2, R2, 0x1, -R5 ;  /* 0x0000000102029824 */ /* 0x000fe200078e0a05 */
[C---:B------:R-:W-:Y:S01]  /*0e20*/  ISETP.GT.U32.AND P1, PT, R3.reuse, R13, PT ;  /* 0x0000000d0300720c */ /* 0x040fe20003f24070 */
[----:B------:R-:W-:Y:S01]  /*0e30*/  @!P0 IMAD.IADD R18, R18, 0x1, -R3 ;  /* 0x0000000112128824 */ /* 0x000fe200078e0a03 */
[----:B------:R-:W-:Y:S01]  /*0e40*/  ISETP.GT.U32.AND P0, PT, R3, R11, PT ;  /* 0x0000000b0300720c */ /* 0x000fe20003f04070 */
[----:B------:R-:W-:-:S03]  /*0e50*/  IMAD.HI.U32 R8, R7, R24, RZ ;  /* 0x0000001807087227 */ /* 0x000fc600078e00ff */
[----:B------:R-:W-:Y:S01]  /*0e60*/  ISETP.GT.U32.AND P5, PT, R3, R18, PT ;  /* 0x000000120300720c */ /* 0x000fe20003fa4070 */
[--C-:B------:R-:W-:Y:S01]  /*0e70*/  @!P4 IMAD.IADD R19, R19, 0x1, -R3.reuse ;  /* 0x000000011313c824 */ /* 0x100fe200078e0a03 */
[----:B------:R-:W-:Y:S01]  /*0e80*/  ISETP.GT.U32.AND P4, PT, R3, R20, PT ;  /* 0x000000140300720c */ /* 0x000fe20003f84070 */
[--C-:B------:R-:W-:Y:S01]  /*0e90*/  @!P3 IMAD.IADD R15, R15, 0x1, -R3.reuse ;  /* 0x000000010f0fb824 */ /* 0x100fe200078e0a03 */
[C---:B------:R-:W-:Y:S01]  /*0ea0*/  ISETP.GT.U32.AND P3, PT, R3.reuse, R17, PT ;  /* 0x000000110300720c */ /* 0x040fe20003f64070 */
[----:B------:R-:W-:Y:S01]  /*0eb0*/  IMAD.MOV R8, RZ, RZ, -R8 ;  /* 0x000000ffff087224 */ /* 0x000fe200078e0a08 */
[----:B------:R-:W-:Y:S01]  /*0ec0*/  ISETP.GT.U32.AND P2, PT, R3, R19, PT ;  /* 0x000000130300720c */ /* 0x000fe20003f44070 */
[--C-:B------:R-:W-:Y:S01]  /*0ed0*/  @!P1 IMAD.IADD R13, R13, 0x1, -R3.reuse ;  /* 0x000000010d0d9824 */ /* 0x100fe200078e0a03 */
[----:B------:R-:W-:Y:S01]  /*0ee0*/  ISETP.GT.U32.AND P1, PT, R3, R15, PT ;  /* 0x0000000f0300720c */ /* 0x000fe20003f24070 */
[----:B------:R-:W-:Y:S02]  /*0ef0*/  @!P0 IMAD.IADD R11, R11, 0x1, -R3 ;  /* 0x000000010b0b8824 */ /* 0x000fe400078e0a03 */
[C---:B------:R-:W-:Y:S01]  /*0f00*/  IMAD R24, R3.reuse, R8, R24 ;  /* 0x0000000803187224 */ /* 0x040fe200078e0218 */
[----:B------:R-:W-:Y:S01]  /*0f10*/  ISETP.GT.U32.AND P0, PT, R3, R13, PT ;  /* 0x0000000d0300720c */ /* 0x000fe20003f04070 */
[----:B------:R-:W-:-:S04]  /*0f20*/  IMAD.HI.U32 R8, R7, R6, RZ ;  /* 0x0000000607087227 */ /* 0x000fc800078e00ff */
[C---:B------:R-:W-:Y:S01]  /*0f30*/  IMAD R26, R3.reuse, R12, R26 ;  /* 0x0000000c031a7224 */ /* 0x040fe200078e021a */
[----:B------:R-:W-:Y:S01]  /*0f40*/  IABS R12, UR12 ;  /* 0x0000000c000c7c13 */ /* 0x000fe20008000000 */
[----:B------:R-:W-:Y:S02]  /*0f50*/  IMAD.MOV R8, RZ, RZ, -R8 ;  /* 0x000000ffff087224 */ /* 0x000fe400078e0a08 */
[----:B------:R-:W-:Y:S02]  /*0f60*/  IMAD.MOV.U32 R10, RZ, RZ, R21 ;  /* 0x000000ffff0a7224 */ /* 0x000fe400078e0015 */
[C---:B------:R-:W-:Y:S01]  /*0f70*/  IMAD R6, R3.reuse, R8, R6 ;  /* 0x0000000803067224 */ /* 0x040fe200078e0206 */
[----:B------:R-:W0:Y:S01]  /*0f80*/  S2R R21, SR_TID.X ;  /* 0x0000000000157919 */ /* 0x000e220000002100 */
[--C-:B------:R-:W-:Y:S01]  /*0f90*/  @!P4 IMAD.IADD R20, R20, 0x1, -R3.reuse ;  /* 0x000000011414c824 */ /* 0x100fe200078e0a03 */
[----:B------:R-:W-:Y:S01]  /*0fa0*/  ISETP.GT.U32.AND P4, PT, R3, R28, PT ;  /* 0x0000001c0300720c */ /* 0x000fe20003f84070 */
[----:B------:R-:W-:Y:S01]  /*0fb0*/  @!P3 IMAD.IADD R17, R17, 0x1, -R3 ;  /* 0x000000011111b824 */ /* 0x000fe200078e0a03 */
[----:B------:R-:W-:Y:S01]  /*0fc0*/  ISETP.GT.U32.AND P3, PT, R3, R24, PT ;  /* 0x000000180300720c */ /* 0x000fe20003f64070 */
[----:B------:R-:W-:-:S04]  /*0fd0*/  IMAD.HI.U32 R8, R7, R10, RZ ;  /* 0x0000000a07087227 */ /* 0x000fc800078e00ff */
[----:B------:R-:W-:-:S04]  /*0fe0*/  IMAD.HI.U32 R14, R7, R12, RZ ;  /* 0x0000000c070e7227 */ /* 0x000fc800078e00ff */
[----:B------:R-:W-:-:S04]  /*0ff0*/  IMAD.HI.U32 R7, R7, R16, RZ ;  /* 0x0000001007077227 */ /* 0x000fc800078e00ff */
[----:B------:R-:W-:Y:S01]  /*1000*/  @!P0 IMAD.IADD R13, R13, 0x1, -R3 ;  /* 0x000000010d0d8824 */ /* 0x000fe200078e0a03 */
[----:B------:R-:W-:Y:S01]  /*1010*/  ISETP.GT.U32.AND P0, PT, R3, R6, PT ;  /* 0x000000060300720c */ /* 0x000fe20003f04070 */
[----:B------:R-:W-:Y:S02]  /*1020*/  IMAD.MOV R7, RZ, RZ, -R7 ;  /* 0x000000ffff077224 */ /* 0x000fe400078e0a07 */
[--C-:B------:R-:W-:Y:S01]  /*1030*/  @!P2 IMAD.IADD R19, R19, 0x1, -R3.reuse ;  /* 0x000000011313a824 */ /* 0x100fe200078e0a03 */
[C---:B------:R-:W-:Y:S01]  /*1040*/  ISETP.GT.U32.AND P2, PT, R3.reuse, R26, PT ;  /* 0x0000001a0300720c */ /* 0x040fe20003f44070 */
[C---:B------:R-:W-:Y:S02]  /*1050*/  IMAD R16, R3.reuse, R7, R16 ;  /* 0x0000000703107224 */ /* 0x040fe400078e0210 */
[----:B------:R-:W-:Y:S01]  /*1060*/  @!P5 IMAD.IADD R18, R18, 0x1, -R3 ;  /* 0x000000011212d824 */ /* 0x000fe200078e0a03 */
[----:B------:R-:W-:Y:S01]  /*1070*/  ISETP.GT.U32.AND P5, PT, R3, R9, PT ;  /* 0x000000090300720c */ /* 0x000fe20003fa4070 */
[----:B------:R-:W-:-:S02]  /*1080*/  IMAD.MOV R14, RZ, RZ, -R14 ;  /* 0x000000ffff0e7224 */ /* 0x000fc400078e0a0e */
[--C-:B------:R-:W-:Y:S02]  /*1090*/  @!P4 IMAD.IADD R28, R28, 0x1, -R3.reuse ;  /* 0x000000011c1cc824 */ /* 0x100fe400078e0a03 */
[--C-:B------:R-:W-:Y:S01]  /*10a0*/  @!P3 IMAD.IADD R24, R24, 0x1, -R3.reuse ;  /* 0x000000011818b824 */ /* 0x100fe200078e0a03 */
[C---:B------:R-:W-:Y:S01]  /*10b0*/  ISETP.GT.U32.AND P3, PT, R3.reuse, R16, PT ;  /* 0x000000100300720c */ /* 0x040fe20003f64070 */
[C---:B------:R-:W-:Y:S01]  /*10c0*/  IMAD R12, R3.reuse, R14, R12 ;  /* 0x0000000e030c7224 */ /* 0x040fe200078e020c */
[----:B------:R-:W-:Y:S01]  /*10d0*/  ISETP.GT.U32.AND P4, PT, R3, R28, PT ;  /* 0x0000001c0300720c */ /* 0x000fe20003f84070 */
[--C-:B------:R-:W-:Y:S01]  /*10e0*/  @!P1 IMAD.IADD R15, R15, 0x1, -R3.reuse ;  /* 0x000000010f0f9824 */ /* 0x100fe200078e0a03 */
[C---:B------:R-:W-:Y:S01]  /*10f0*/  ISETP.GT.U32.AND P1, PT, R3.reuse, R4, PT ;  /* 0x000000040300720c */ /* 0x040fe20003f24070 */
[----:B------:R-:W-:Y:S01]  /*1100*/  @!P0 IMAD.IADD R6, R6, 0x1, -R3 ;  /* 0x0000000106068824 */ /* 0x000fe200078e0a03 */
[----:B------:R-:W-:Y:S01]  /*1110*/  ISETP.GT.U32.AND P0, PT, R3, R24, PT ;  /* 0x000000180300720c */ /* 0x000fe20003f04070 */
[----:B------:R-:W-:-:S02]  /*1120*/  IMAD.MOV R8, RZ, RZ, -R8 ;  /* 0x000000ffff087224 */ /* 0x000fc400078e0a08 */
[----:B------:R-:W-:Y:S01]  /*1130*/  @!P2 IMAD.IADD R26, R26, 0x1, -R3 ;  /* 0x000000011a1aa824 */ /* 0x000fe200078e0a03 */
[C---:B------:R-:W-:Y:S01]  /*1140*/  ISETP.GT.U32.AND P2, PT, R3.reuse, R12, PT ;  /* 0x0000000c0300720c */ /* 0x040fe20003f44070 */
[C---:B------:R-:W-:Y:S02]  /*1150*/  IMAD R10, R3.reuse, R8, R10 ;  /* 0x00000008030a7224 */ /* 0x040fe400078e020a */
[----:B------:R-:W-:Y:S01]  /*1160*/  @!P6 IMAD.IADD R0, R0, 0x1, -R5 ;  /* 0x000000010000e824 */ /* 0x000fe200078e0a05 */
[----:B------:R-:W-:Y:S01]  /*1170*/  ISETP.GT.U32.AND P6, PT, R3, R11, PT ;  /* 0x0000000b0300720c */ /* 0x000fe20003fc4070 */
[--C-:B------:R-:W-:Y:S01]  /*1180*/  @!P5 IMAD.IADD R9, R9, 0x1, -R3.reuse ;  /* 0x000000010909d824 */ /* 0x100fe200078e0a03 */
[----:B------:R-:W-:Y:S01]  /*1190*/  ISETP.GT.U32.AND P5, PT, R3, R10, PT ;  /* 0x0000000a0300720c */ /* 0x000fe20003fa4070 */
[--C-:B------:R-:W-:Y:S01]  /*11a0*/  @!P3 IMAD.IADD R16, R16, 0x1, -R3.reuse ;  /* 0x000000011010b824 */ /* 0x100fe200078e0a03 */
[----:B------:R-:W-:Y:S01]  /*11b0*/  ISETP.GE.AND P3, PT, R23, RZ, PT ;  /* 0x000000ff1700720c */ /* 0x000fe20003f66270 */
[--C-:B------:R-:W-:Y:S01]  /*11c0*/  @!P1 IMAD.IADD R4, R4, 0x1, -R3.reuse ;  /* 0x0000000104049824 */ /* 0x100fe200078e0a03 */
[C---:B------:R-:W-:Y:S01]  /*11d0*/  ISETP.GT.U32.AND P1, PT, R3.reuse, R26, PT ;  /* 0x0000001a0300720c */ /* 0x040fe20003f24070 */
[--C-:B------:R-:W-:Y:S01]  /*11e0*/  @!P4 IMAD.IADD R28, R28, 0x1, -R3.reuse ;  /* 0x000000011c1cc824 */ /* 0x100fe200078e0a03 */
[C---:B------:R-:W-:Y:S01]  /*11f0*/  ISETP.GT.U32.AND P4, PT, R3.reuse, R6, PT ;  /* 0x000000060300720c */ /* 0x040fe20003f84070 */
        /* <DEDUP_REMOVED lines=8> */
[----:B------:R-:W-:Y:S01]  /*1280*/  @!P3 IMAD.MOV R0, RZ, RZ, -R0 ;  /* 0x000000ffff00b224 */ /* 0x000fe200078e0a00 */
[----:B------:R-:W-:Y:S01]  /*1290*/  ISETP.LE.AND P3, PT, RZ, UR22, PT ;  /* 0x00000016ff007c0c */ /* 0x000fe2000bf63270 */
[--C-:B------:R-:W-:Y:S01]  /*12a0*/  @!P1 IMAD.IADD R26, R26, 0x1, -R3.reuse ;  /* 0x000000011a1a9824 */ /* 0x100fe200078e0a03 */
[----:B------:R-:W-:Y:S01]  /*12b0*/  ISETP.GT.U32.AND P1, PT, R3, R12, PT ;  /* 0x0000000c0300720c */ /* 0x000fe20003f24070 */
[--C-:B------:R-:W-:Y:S01]  /*12c0*/  @!P4 IMAD.IADD R6, R6, 0x1, -R3.reuse ;  /* 0x000000010606c824 */ /* 0x100fe200078e0a03 */
[----:B------:R-:W-:Y:S01]  /*12d0*/  ISETP.LE.AND P4, PT, RZ, UR25, PT ;  /* 0x00000019ff007c0c */ /* 0x000fe2000bf83270 */
[--C-:B------:R-:W-:Y:S01]  /*12e0*/  @!P0 IMAD.IADD R16, R16, 0x1, -R3.reuse ;  /* 0x0000000110108824 */ /* 0x100fe200078e0a03 */
[----:B------:R-:W-:Y:S01]  /*12f0*/  ISETP.LE.AND P0, PT, RZ, UR23, PT ;  /* 0x00000017ff007c0c */ /* 0x000fe2000bf03270 */
[----:B------:R-:W-:Y:S01]  /*1300*/  @!P2 IMAD.MOV R2, RZ, RZ, -R2 ;  /* 0x000000ffff02a224 */ /* 0x000fe200078e0a02 */
[----:B0-----:R-:W-:Y:S01]  /*1310*/  LOP3.LUT R5, R21, 0x7, RZ, 0xc0, !PT ;  /* 0x0000000715057812 */ /* 0x001fe200078ec0ff */
[--C-:B------:R-:W-:Y:S01]  /*1320*/  @!P6 IMAD.IADD R9, R9, 0x1, -R3.reuse ;  /* 0x000000010909e824 */ /* 0x100fe200078e0a03 */
[----:B------:R-:W-:Y:S01]  /*1330*/  ISETP.LE.AND P2, PT, RZ, UR21, PT ;  /* 0x00000015ff007c0c */ /* 0x000fe2000bf43270 */
[----:B------:R-:W-:Y:S01]  /*1340*/  IMAD.SHL.U32 R7, R21, 0x2, RZ ;  /* 0x0000000215077824 */ /* 0x000fe200078e00ff */
[----:B------:R-:W-:Y:S01]  /*1350*/  ISETP.GT.U32.AND P6, PT, R3, R10, PT ;  /* 0x0000000a0300720c */ /* 0x000fe20003fc4070 */
[C---:B------:R-:W-:Y:S01]  /*1360*/  IMAD R8, R5.reuse, 0x90, RZ ;  /* 0x0000009005087824 */ /* 0x040fe200078e02ff */
[----:B------:R-:W-:Y:S01]  /*1370*/  LOP3.LUT R23, RZ, c[0x0][0x17c], RZ, 0x33, !PT ;  /* 0x00005f00ff177a12 */ /* 0x000fe200078e33ff */
[----:B------:R-:W-:Y:S01]  /*1380*/  IMAD R22, R5, 0x110, RZ ;  /* 0x0000011005167824 */ /* 0x000fe200078e02ff */
[----:B------:R-:W-:Y:S01]  /*1390*/  LOP3.LUT R5, RZ, c[0x0][0x178], RZ, 0x33, !PT ;  /* 0x00005e00ff057a12 */ /* 0x000fe200078e33ff */
[--C-:B------:R-:W-:Y:S01]  /*13a0*/  @!P5 IMAD.IADD R4, R4, 0x1, -R3.reuse ;  /* 0x000000010404d824 */ /* 0x100fe200078e0a03 */
[----:B------:R-:W-:Y:S01]  /*13b0*/  ISETP.NE.AND P5, PT, RZ, c[0x0][0x178], PT ;  /* 0x00005e00ff007a0c */ /* 0x000fe20003fa5270 */
[----:B------:R-:W-:Y:S01]  /*13c0*/  @!P1 IMAD.IADD R12, R12, 0x1, -R3 ;  /* 0x000000010c0c9824 */ /* 0x000fe200078e0a03 */
[----:B------:R-:W-:Y:S01]  /*13d0*/  LOP3.LUT R25, R8, 0x30, R7, 0x78, !PT ;  /* 0x0000003008197812 */ /* 0x000fe200078e7807 */
[----:B------:R-:W-:Y:S01]  /*13e0*/  @!P4 IMAD.MOV R20, RZ, RZ, -R20 ;  /* 0x000000ffff14c224 */ /* 0x000fe200078e0a14 */
[C---:B------:R-:W-:Y:S01]  /*13f0*/  SEL R14, R5.reuse, R2, !P5 ;  /* 0x00000002050e7207 */ /* 0x040fe20006800000 */
[----:B------:R-:W-:Y:S01]  /*1400*/  @!P0 IMAD.MOV R17, RZ, RZ, -R17 ;  /* 0x000000ffff118224 */ /* 0x000fe200078e0a11 */
[----:B------:R-:W-:Y:S01]  /*1410*/  SEL R8, R5, R0, !P5 ;  /* 0x0000000005087207 */ /* 0x000fe20006800000 */
[----:B------:R-:W-:Y:S01]  /*1420*/  @!P3 IMAD.MOV R15, RZ, RZ, -R15 ;  /* 0x000000ffff0fb224 */ /* 0x000fe200078e0a0f */
[----:B------:R-:W-:Y:S01]  /*1430*/  ISETP.LE.AND P1, PT, RZ, UR20, PT ;  /* 0x00000014ff007c0c */ /* 0x000fe2000bf23270 */
[----:B------:R-:W-:Y:S01]  /*1440*/  @!P2 IMAD.MOV R13, RZ, RZ, -R13 ;  /* 0x000000ffff0da224 */ /* 0x000fe200078e0a0d */
[----:B------:R-:W-:Y:S01]  /*1450*/  ISETP.LE.AND P4, PT, RZ, UR19, PT ;  /* 0x00000013ff007c0c */ /* 0x000fe2000bf83270 */
[----:B------:R-:W-:Y:S01]  /*1460*/  @!P6 IMAD.IADD R10, R10, 0x1, -R3 ;  /* 0x000000010a0ae824 */ /* 0x000fe200078e0a03 */
[----:B------:R-:W-:Y:S01]  /*1470*/  ISETP.LE.AND P5, PT, RZ, UR18, PT ;  /* 0x00000012ff007c0c */ /* 0x000fe2000bfa3270 */
[----:B------:R-:W-:Y:S01]  /*1480*/  IMAD R0, R27, c[0x0][0x18c], RZ ;  /* 0x000063001b007a24 */ /* 0x000fe200078e02ff */
[----:B------:R-:W-:Y:S01]  /*1490*/  ISETP.LE.AND P0, PT, RZ, UR17, PT ;  /* 0x00000011ff007c0c */ /* 0x000fe2000bf03270 */
[----:B------:R-:W-:Y:S01]  /*14a0*/  IMAD R14, R14, c[0x0][0x184], RZ ;  /* 0x000061000e0e7a24 */ /* 0x000fe200078e02ff */
[----:B------:R-:W-:Y:S01]  /*14b0*/  ISETP.LE.AND P3, PT, RZ, UR16, PT ;  /* 0x00000010ff007c0c */ /* 0x000fe2000bf63270 */
[----:B------:R-:W-:Y:S01]  /*14c0*/  IMAD R8, R8, c[0x0][0x184], RZ ;  /* 0x0000610008087a24 */ /* 0x000fe200078e02ff */
[----:B------:R-:W-:-:S02]  /*14d0*/  ISETP.LE.AND P2, PT, RZ, UR15, PT ;  /* 0x0000000fff007c0c */ /* 0x000fc4000bf43270 */
[----:B------:R-:W-:Y:S01]  /*14e0*/  ISETP.LE.AND P6, PT, RZ, UR24, PT ;  /* 0x00000018ff007c0c */ /* 0x000fe2000bfc3270 */
[----:B------:R-:W-:Y:S01]  /*14f0*/  @!P1 IMAD.MOV R11, RZ, RZ, -R11 ;  /* 0x000000ffff0b9224 */ /* 0x000fe200078e0a0b */
        /* <DEDUP_REMOVED lines=10> */
[----:B------:R-:W-:Y:S01]  /*15a0*/  ISETP.NE.AND P2, PT, RZ, c[0x0][0x17c], PT ;  /* 0x00005f00ff007a0c */ /* 0x000fe20003f45270 */
[----:B------:R-:W-:Y:S01]  /*15b0*/  @!P6 IMAD.MOV R19, RZ, RZ, -R19 ;  /* 0x000000ffff13e224 */ /* 0x000fe200078e0a13 */
[----:B------:R-:W-:Y:S01]  /*15c0*/  LOP3.LUT R7, R7, 0x10, RZ, 0xc0, !PT ;  /* 0x0000001007077812 */ /* 0x000fe200078ec0ff */
[----:B------:R-:W-:Y:S01]  /*15d0*/  @!P1 IMAD.MOV R6, RZ, RZ, -R6 ;  /* 0x000000ffff069224 */ /* 0x000fe200078e0a06 */
[C---:B------:R-:W-:Y:S01]  /*15e0*/  SEL R20, R23.reuse, R20, !P2 ;  /* 0x0000001417147207 */ /* 0x040fe20005000000 */
[----:B------:R-:W-:Y:S01]  /*15f0*/  @!P4 IMAD.MOV R10, RZ, RZ, -R10 ;  /* 0x000000ffff0ac224 */ /* 0x000fe200078e0a0a */
[C---:B------:R-:W-:Y:S01]  /*1600*/  SEL R19, R23.reuse, R19, !P2 ;  /* 0x0000001317137207 */ /* 0x040fe20005000000 */
[----:B------:R-:W-:Y:S01]  /*1610*/  @!P5 IMAD.MOV R12, RZ, RZ, -R12 ;  /* 0x000000ffff0cd224 */ /* 0x000fe200078e0a0c */
[----:B------:R-:W-:Y:S01]  /*1620*/  SEL R17, R23, R17, !P2 ;  /* 0x0000001117117207 */ /* 0x000fe20005000000 */
[----:B------:R-:W-:Y:S01]  /*1630*/  @!P0 IMAD.MOV R16, RZ, RZ, -R16 ;  /* 0x000000ffff108224 */ /* 0x000fe200078e0a10 */
[----:B------:R-:W-:Y:S01]  /*1640*/  LOP3.LUT R7, R7, 0x20, R21, 0xf8, !PT ;  /* 0x0000002007077812 */ /* 0x000fe200078ef815 */
[----:B------:R-:W-:Y:S01]  /*1650*/  @!P3 IMAD.MOV R18, RZ, RZ, -R18 ;  /* 0x000000ffff12b224 */ /* 0x000fe200078e0a12 */
[----:B------:R-:W-:Y:S01]  /*1660*/  LEA R2, P6, R0, c[0x0][0x168], 0x1 ;  /* 0x00005a0000027a11 */ /* 0x000fe200078c08ff */
[----:B------:R-:W-:Y:S01]  /*1670*/  IMAD R20, R20, c[0x0][0x190], RZ ;  /* 0x0000640014147a24 */ /* 0x000fe200078e02ff */
[----:B------:R-:W-:Y:S01]  /*1680*/  SEL R15, R23, R15, !P2 ;  /* 0x0000000f170f7207 */ /* 0x000fe20005000000 */
[----:B------:R-:W-:Y:S01]  /*1690*/  IMAD R19, R19, c[0x0][0x190], RZ ;  /* 0x0000640013137a24 */ /* 0x000fe200078e02ff */
[----:B------:R-:W-:Y:S01]  /*16a0*/  SEL R13, R23, R13, !P2 ;  /* 0x0000000d170d7207 */ /* 0x000fe20005000000 */
[----:B------:R-:W-:Y:S01]  /*16b0*/  IMAD R17, R17, c[0x0][0x190], RZ ;  /* 0x0000640011117a24 */ /* 0x000fe200078e02ff */
[----:B------:R-:W-:Y:S01]  /*16c0*/  SEL R11, R23, R11, !P2 ;  /* 0x0000000b170b7207 */ /* 0x000fe20005000000 */
[----:B------:R-:W-:Y:S01]  /*16d0*/  IMAD R15, R15, c[0x0][0x190], RZ ;  /* 0x000064000f0f7a24 */ /* 0x000fe200078e02ff */
[----:B------:R-:W-:Y:S01]  /*16e0*/  LOP3.LUT R22, R22, R7, RZ, 0x3c, !PT ;  /* 0x0000000716167212 */ /* 0x000fe200078e3cff */
[----:B------:R-:W-:Y:S01]  /*16f0*/  IMAD R13, R13, c[0x0][0x190], RZ ;  /* 0x000064000d0d7a24 */ /* 0x000fe200078e02ff */
[----:B------:R-:W-:Y:S01]  /*1700*/  SEL R9, R23, R9, !P2 ;  /* 0x0000000917097207 */ /* 0x000fe20005000000 */
[----:B------:R-:W-:Y:S01]  /*1710*/  IMAD R11, R11, c[0x0][0x190], RZ ;  /* 0x000064000b0b7a24 */ /* 0x000fe200078e02ff */
[C---:B------:R-:W-:Y:S01]  /*1720*/  SEL R7, R23.reuse, R28, !P2 ;  /* 0x0000001c17077207 */ /* 0x040fe20005000000 */
[----:B------:R-:W-:Y:S01]  /*1730*/  IMAD.MOV.U32 R21, RZ, RZ, c[0x0][0x188] ;  /* 0x00006200ff157624 */ /* 0x000fe200078e00ff */
[----:B------:R-:W-:Y:S01]  /*1740*/  SEL R5, R23, R26, !P2 ;  /* 0x0000001a17057207 */ /* 0x000fe20005000000 */
[----:B------:R-:W-:Y:S01]  /*1750*/  IMAD R9, R9, c[0x0][0x190], RZ ;  /* 0x0000640009097a24 */ /* 0x000fe200078e02ff */
[----:B------:R-:W-:Y:S01]  /*1760*/  SEL R3, R23, R24, !P2 ;  /* 0x0000001817037207 */ /* 0x000fe20005000000 */
[----:B------:R-:W-:Y:S01]  /*1770*/  IMAD R7, R7, c[0x0][0x190], RZ ;  /* 0x0000640007077a24 */ /* 0x000fe200078e02ff */
[----:B------:R-:W-:Y:S01]  /*1780*/  SEL R4, R23, R4, !P2 ;  /* 0x0000000417047207 */ /* 0x000fe20005000000 */
[----:B------:R-:W-:Y:S01]  /*1790*/  IMAD R5, R5, c[0x0][0x190], RZ ;  /* 0x0000640005057a24 */ /* 0x000fe200078e02ff */
[----:B------:R-:W-:Y:S01]  /*17a0*/  SEL R6, R23, R6, !P2 ;  /* 0x0000000617067207 */ /* 0x000fe20005000000 */
[----:B------:R-:W-:Y:S01]  /*17b0*/  IMAD R3, R3, c[0x0][0x190], RZ ;  /* 0x0000640003037a24 */ /* 0x000fe200078e02ff */
[C---:B------:R-:W-:Y:S01]  /*17c0*/  SEL R10, R23.reuse, R10, !P2 ;  /* 0x0000000a170a7207 */ /* 0x040fe20005000000 */
[----:B------:R-:W-:Y:S01]  /*17d0*/  IMAD R4, R4, c[0x0][0x190], RZ ;  /* 0x0000640004047a24 */ /* 0x000fe200078e02ff */
[C---:B------:R-:W-:Y:S01]  /*17e0*/  SEL R12, R23.reuse, R12, !P2 ;  /* 0x0000000c170c7207 */ /* 0x040fe20005000000 */
[----:B------:R-:W-:Y:S01]  /*17f0*/  IMAD R6, R6, c[0x0][0x190], RZ ;  /* 0x0000640006067a24 */ /* 0x000fe200078e02ff */
[C---:B------:R-:W-:Y:S01]  /*1800*/  SEL R16, R23.reuse, R16, !P2 ;  /* 0x0000001017107207 */ /* 0x040fe20005000000 */
[----:B------:R-:W-:Y:S01]  /*1810*/  IMAD R10, R10, c[0x0][0x190], RZ ;  /* 0x000064000a0a7a24 */ /* 0x000fe200078e02ff */
[----:B------:R-:W-:Y:S01]  /*1820*/  SEL R18, R23, R18, !P2 ;  /* 0x0000001217127207 */ /* 0x000fe20005000000 */
[----:B------:R-:W-:Y:S01]  /*1830*/  IMAD R12, R12, c[0x0][0x190], RZ ;  /* 0x000064000c0c7a24 */ /* 0x000fe200078e02ff */
[-C--:B------:R-:W-:Y:S01]  /*1840*/  LEA R29, P1, R20, R2.reuse, 0x1 ;  /* 0x00000002141d7211 */ /* 0x080fe200078208ff */
[----:B------:R-:W-:Y:S01]  /*1850*/  IMAD R16, R16, c[0x0][0x190], RZ ;  /* 0x0000640010107a24 */ /* 0x000fe200078e02ff */
[-C--:B------:R-:W-:Y:S01]  /*1860*/  LEA R28, P2, R19, R2.reuse, 0x1 ;  /* 0x00000002131c7211 */ /* 0x080fe200078408ff */
[----:B------:R-:W-:Y:S01]  /*1870*/  IMAD R18, R18, c[0x0][0x190], RZ ;  /* 0x0000640012127a24 */ /* 0x000fe200078e02ff */
[----:B------:R-:W-:Y:S01]  /*1880*/  LEA R26, P3, R17, R2, 0x1 ;  /* 0x00000002111a7211 */ /* 0x000fe200078608ff */
[----:B------:R0:W-:Y:S01]  /*1890*/  STL [R1+0x264], R29 ;  /* 0x0002641d01007387 */ /* 0x0001e20000100800 */
[----:B------:R-:W-:Y:S01]  /*18a0*/  LEA.HI.X.SX32 R0, R0, c[0x0][0x16c], 0x1, P6 ;  /* 0x00005b0000007a11 */ /* 0x000fe200030f0eff */
[----:B------:R-:W-:-:S02]  /*18b0*/  IMAD R23, R21, 0x3f, RZ ;  /* 0x0000003f15177824 */ /* 0x000fc400078e02ff */
[----:B------:R1:W-:Y:S01]  /*18c0*/  STL [R1+0x26c], R28 ;  /* 0x00026c1c01007387 */ /* 0x0003e20000100800 */
[----:B------:R-:W-:Y:S01]  /*18d0*/  LEA.HI.X.SX32 R17, R17, R0, 0x1, P3 ;  /* 0x0000000011117211 */ /* 0x000fe200018f0eff */
[----:B------:R-:W-:Y:S02]  /*18e0*/  IMAD R24, R21, 0x3e, RZ ;  /* 0x0000003e15187824 */ /* 0x000fe400078e02ff */
[----:B------:R2:W-:Y:S01]  /*18f0*/  STL [R1+0x274], R26 ;  /* 0x0002741a01007387 */ /* 0x0005e20000100800 */
[-C--:B0-----:R-:W-:Y:S02]  /*1900*/  LEA R29, P4, R15, R2.reuse, 0x1 ;  /* 0x000000020f1d7211 */ /* 0x081fe400078808ff */
[----:B-1----:R-:W-:-:S03]  /*1910*/  LEA R28, P5, R13, R2, 0x1 ;  /* 0x000000020d1c7211 */ /* 0x002fc600078a08ff */
[----:B------:R0:W-:Y:S01]  /*1920*/  STL [R1+0x27c], R29 ;  /* 0x00027c1d01007387 */ /* 0x0001e20000100800 */
[----:B--2---:R-:W-:-:S03]  /*1930*/  LEA R26, P6, R11, R2, 0x1 ;  /* 0x000000020b1a7211 */ /* 0x004fc600078c08ff */
[----:B------:R1:W-:Y:S01]  /*1940*/  STL [R1+0x658], R28 ;  /* 0x0006581c01007387 */ /* 0x0003e20000100800 */
[----:B------:R-:W-:-:S03]  /*1950*/  LEA.HI.X.SX32 R11, R11, R0, 0x1, P6 ;  /* 0x000000000b0b7211 */ /* 0x000fc600030f0eff */
[----:B------:R2:W-:Y:S01]  /*1960*/  STL [R1+0x678], R26 ;  /* 0x0006781a01007387 */ /* 0x0005e20000100800 */
[----:B0-----:R-:W-:Y:S02]  /*1970*/  LEA R29, P0, R9, R2, 0x1 ;  /* 0x00000002091d7211 */ /* 0x001fe400078008ff */
[----:B-1----:R-:W-:-:S03]  /*1980*/  LEA.HI.X.SX32 R28, R20, R0, 0x1, P1 ;  /* 0x00000000141c7211 */ /* 0x002fc600008f0eff */
[----:B------:R-:W-:Y:S01]  /*1990*/  STL [R1+0x680], R29 ;  /* 0x0006801d01007387 */ /* 0x000fe20000100800 */
[----:B------:R-:W-:Y:S02]  /*19a0*/  LEA.HI.X.SX32 R20, R19, R0, 0x1, P2 ;  /* 0x0000000013147211 */ /* 0x000fe400010f0eff */
[-C--:B--2---:R-:W-:Y:S01]  /*19b0*/  LEA R26, P1, R7, R2.reuse, 0x1 ;  /* 0x00000002071a7211 */ /* 0x084fe200078208ff */
[----:B------:R0:W-:Y:S01]  /*19c0*/  STL [R1+0x260], R28 ;  /* 0x0002601c01007387 */ /* 0x0001e20000100800 */
[----:B------:R-:W-:-:S03]  /*19d0*/  LEA R19, P2, R5, R2, 0x1 ;  /* 0x0000000205137211 */ /* 0x000fc600078408ff */
[----:B------:R-:W-:Y:S01]  /*19e0*/  STL [R1+0x688], R26 ;  /* 0x0006881a01007387 */ /* 0x000fe20000100800 */
[----:B------:R-:W-:-:S03]  /*19f0*/  LEA.HI.X.SX32 R5, R5, R0, 0x1, P2 ;  /* 0x0000000005057211 */ /* 0x000fc600010f0eff */
[----:B------:R1:W-:Y:S01]  /*1a00*/  STL [R1+0x268], R20 ;  /* 0x0002681401007387 */ /* 0x0003e20000100800 */
[----:B0-----:R-:W-:-:S03]  /*1a10*/  LEA R28, P2, R8, c[0x0][0x160], 0x1 ;  /* 0x00005800081c7a11 */ /* 0x001fc600078408ff */
[----:B------:R0:W-:Y:S01]  /*1a20*/  STL [R1+0x690], R19 ;  /* 0x0006901301007387 */ /* 0x0001e20000100800 */
[----:B------:R-:W-:Y:S01]  /*1a30*/  LEA.HI.X.SX32 R29, R8, c[0x0][0x164], 0x1, P2 ;  /* 0x00005900081d7a11 */ /* 0x000fe200010f0eff */
[----:B------:R-:W-:Y:S02]  /*1a40*/  IMAD R8, R21, 0x3c, RZ ;  /* 0x0000003c15087824 */ /* 0x000fe400078e02ff */
[----:B------:R2:W-:Y:S01]  /*1a50*/  STL [R1+0x270], R17 ;  /* 0x0002701101007387 */ /* 0x0005e20000100800 */
[----:B-1----:R-:W-:-:S03]  /*1a60*/  LEA R20, P3, R3, R2, 0x1 ;  /* 0x0000000203147211 */ /* 0x002fc600078608ff */
[----:B------:R-:W1:Y:S01]  /*1a70*/  S2R R26, SR_TID.X ;  /* 0x00000000001a7919 */ /* 0x000e620000002100 */
[-C--:B0-----:R-:W-:Y:S02]  /*1a80*/  LEA.HI.X.SX32 R19, R15, R0.reuse, 0x1, P4 ;  /* 0x000000000f137211 */ /* 0x081fe400020f0eff */
[----:B------:R-:W-:Y:S01]  /*1a90*/  LEA.HI.X.SX32 R15, R13, R0, 0x1, P5 ;  /* 0x000000000d0f7211 */ /* 0x000fe200028f0eff */
[----:B------:R-:W-:Y:S01]  /*1aa0*/  STL [R1+0x698], R20 ;  /* 0x0006981401007387 */ /* 0x000fe20000100800 */
[-C--:B--2---:R-:W-:Y:S02]  /*1ab0*/  LEA R17, P4, R4, R2.reuse, 0x1 ;  /* 0x0000000204117211 */ /* 0x084fe400078808ff */
[----:B------:R-:W-:Y:S01]  /*1ac0*/  LEA R13, P5, R6, R2, 0x1 ;  /* 0x00000002060d7211 */ /* 0x000fe200078a08ff */
[----:B------:R-:W-:Y:S01]  /*1ad0*/  STL [R1+0x278], R19 ;  /* 0x0002781301007387 */ /* 0x000fe20000100800 */
[----:B------:R-:W-:-:S03]  /*1ae0*/  LEA.HI.X.SX32 R4, R4, R0, 0x1, P4 ;  /* 0x0000000004047211 */ /* 0x000fc600020f0eff */
[----:B------:R-:W-:Y:S04]  /*1af0*/  STL [R1+0x6a8], R17 ;  /* 0x0006a81101007387 */ /* 0x000fe80000100800 */
[----:B------:R0:W-:Y:S04]  /*1b00*/  STL [R1+0x280], R15 ;  /* 0x0002800f01007387 */ /* 0x0001e80000100800 */
[----:B------:R2:W-:Y:S04]  /*1b10*/  STL [R1+0x6b0], R13 ;  /* 0x0006b00d01007387 */ /* 0x0005e80000100800 */
[----:B------:R3:W-:Y:S01]  /*1b20*/  STL [R1+0x674], R11 ;  /* 0x0006740b01007387 */ /* 0x0007e20000100800 */
[----:B0-----:R-:W-:-:S02]  /*1b30*/  LEA R15, P6, R10, R2, 0x1 ;  /* 0x000000020a0f7211 */ /* 0x001fc400078c08ff */
[----:B--2---:R-:W-:-:S03]  /*1b40*/  LEA.HI.X.SX32 R13, R9, R0, 0x1, P0 ;  /* 0x00000000090d7211 */ /* 0x004fc600000f0eff */
[----:B------:R-:W-:Y:S01]  /*1b50*/  STL [R1+0x6b8], R15 ;  /* 0x0006b80f01007387 */ /* 0x000fe20000100800 */
[----:B------:R-:W-:Y:S02]  /*1b60*/  LEA.HI.X.SX32 R9, R7, R0, 0x1, P1 ;  /* 0x0000000007097211 */ /* 0x000fe400008f0eff */
[-C--:B---3--:R-:W-:Y:S01]  /*1b70*/  LEA R11, P0, R12, R2.reuse, 0x1 ;  /* 0x000000020c0b7211 */ /* 0x088fe200078008ff */
[----:B------:R-:W-:Y:S01]  /*1b80*/  STL [R1+0x67c], R13 ;  /* 0x00067c0d01007387 */ /* 0x000fe20000100800 */
[----:B------:R-:W-:-:S03]  /*1b90*/  LEA R7, P1, R16, R2, 0x1 ;  /* 0x0000000210077211 */ /* 0x000fc600078208ff */
[----:B------:R0:W-:Y:S04]  /*1ba0*/  STL [R1+0x6c0], R11 ;  /* 0x0006c00b01007387 */ /* 0x0001e80000100800 */
[----:B------:R-:W-:Y:S04]  /*1bb0*/  STL [R1+0x684], R9 ;  /* 0x0006840901007387 */ /* 0x000fe80000100800 */
[----:B------:R2:W-:Y:S01]  /*1bc0*/  STL [R1+0x6c8], R7 ;  /* 0x0006c80701007387 */ /* 0x0005e20000100800 */
[----:B0-----:R-:W-:-:S03]  /*1bd0*/  IMAD.MOV.U32 R11, RZ, RZ, R3 ;  /* 0x000000ffff0b7224 */ /* 0x001fc600078e0003 */
[----:B------:R0:W-:Y:S01]  /*1be0*/  STL [R1+0x68c], R5 ;  /* 0x00068c0501007387 */ /* 0x0001e20000100800 */
[----:B--2---:R-:W-:Y:S02]  /*1bf0*/  LEA.HI.X.SX32 R7, R3, R0, 0x1, P3 ;  /* 0x0000000003077211 */ /* 0x004fe400018f0eff */
[----:B0-----:R-:W-:-:S03]  /*1c00*/  LEA R5, P3, R18, R2, 0x1 ;  /* 0x0000000212057211 */ /* 0x001fc600078608ff */
[----:B------:R-:W-:Y:S01]  /*1c10*/  STL [R1+0x694], R7 ;  /* 0x0006940701007387 */ /* 0x000fe20000100800 */
[----:B------:R-:W-:-:S03]  /*1c20*/  LEA R2, P4, R14, c[0x0][0x160], 0x1 ;  /* 0x000058000e027a11 */ /* 0x000fc600078808ff */
[----:B------:R0:W-:Y:S01]  /*1c30*/  STL [R1+0x6cc], R5 ;  /* 0x0006cc0501007387 */ /* 0x0001e20000100800 */
[----:B------:R-:W-:-:S03]  /*1c40*/  LEA.HI.X.SX32 R11, R14, c[0x0][0x164], 0x1, P4 ;  /* 0x000059000e0b7a11 */ /* 0x000fc600020f0eff */
[----:B------:R2:W-:Y:S04]  /*1c50*/  STL [R1+0x6a4], R4 ;  /* 0x0006a40401007387 */ /* 0x0005e80000100800 */
[----:B------:R3:W-:Y:S01]  /*1c60*/  STL [R1+0xf0], R2 ;  /* 0x0000f00201007387 */ /* 0x0007e20000100800 */
[-C--:B0-----:R-:W-:Y:S02]  /*1c70*/  LEA.HI.X.SX32 R5, R6, R0.reuse, 0x1, P5 ;  /* 0x0000000006057211 */ /* 0x081fe400028f0eff */
[-C--:B------:R-:W-:Y:S02]  /*1c80*/  LEA.HI.X.SX32 R6, R16, R0.reuse, 0x1, P1 ;  /* 0x0000000010067211 */ /* 0x080fe400008f0eff */
[----:B--2---:R-:W-:Y:S01]  /*1c90*/  LEA.HI.X.SX32 R4, R10, R0, 0x1, P6 ;  /* 0x000000000a047211 */ /* 0x004fe200030f0eff */
[----:B------:R-:W-:Y:S01]  /*1ca0*/  STL [R1+0x6ac], R5 ;  /* 0x0006ac0501007387 */ /* 0x000fe20000100800 */
[----:B------:R-:W-:-:S02]  /*1cb0*/  IMAD.MOV.U32 R10, RZ, RZ, R2 ;  /* 0x000000ffff0a7224 */ /* 0x000fc400078e0002 */
[----:B------:R-:W-:Y:S01]  /*1cc0*/  IMAD.MOV.U32 R10, RZ, RZ, R2 ;  /* 0x000000ffff0a7224 */ /* 0x000fe200078e0002 */
[----:B------:R0:W-:Y:S01]  /*1cd0*/  STL [R1+0x6b4], R4 ;  /* 0x0006b40401007387 */ /* 0x0001e20000100800 */
[----:B---3--:R-:W-:Y:S01]  /*1ce0*/  IMAD.WIDE R2, R23, 0x2, R28 ;  /* 0x0000000217027825 */ /* 0x008fe200078e021c */
[-C--:B0-----:R-:W-:Y:S02]  /*1cf0*/  LEA.HI.X.SX32 R4, R12, R0.reuse, 0x1, P0 ;  /* 0x000000000c047211 */ /* 0x081fe400000f0eff */
[----:B------:R-:W-:-:S03]  /*1d00*/  LEA.HI.X.SX32 R0, R18, R0, 0x1, P3 ;  /* 0x0000000012007211 */ /* 0x000fc600018f0eff */
[----:B------:R0:W-:Y:S04]  /*1d10*/  STL [R1+0x6bc], R4 ;  /* 0x0006bc0401007387 */ /* 0x0001e80000100800 */
[----:B------:R-:W-:Y:S04]  /*1d20*/  STL [R1+0xf4], R11 ;  /* 0x0000f40b01007387 */ /* 0x000fe80000100800 */
[----:B------:R2:W-:Y:S01]  /*1d30*/  STL [R1+0x6c4], R6 ;  /* 0x0006c40601007387 */ /* 0x0005e20000100800 */
[----:B0-----:R-:W-:-:S03]  /*1d40*/  IMAD.WIDE R4, R23, 0x2, R10 ;  /* 0x0000000217047825 */ /* 0x001fc600078e020a */
[----:B------:R-:W-:Y:S04]  /*1d50*/  STL [R1+0x6a0], R2 ;  /* 0x0006a00201007387 */ /* 0x000fe80000100800 */
[----:B------:R0:W-:Y:S01]  /*1d60*/  STL [R1+0x69c], R0 ;  /* 0x00069c0001007387 */ /* 0x0001e20000100800 */
[----:B--2---:R-:W-:-:S03]  /*1d70*/  IMAD.WIDE R6, R24, 0x2, R10 ;  /* 0x0000000218067825 */ /* 0x004fc600078e020a */
[----:B------:R2:W-:Y:S04]  /*1d80*/  STL [R1+0x66c], R3 ;  /* 0x00066c0301007387 */ /* 0x0005e80000100800 */
[----:B------:R3:W-:Y:S01]  /*1d90*/  STL [R1+0x670], R4 ;  /* 0x0006700401007387 */ /* 0x0007e20000100800 */
[----:B0-----:R-:W-:-:S03]  /*1da0*/  IMAD R0, R21, 0x3b, RZ ;  /* 0x0000003b15007824 */ /* 0x001fc600078e02ff */
[----:B------:R-:W-:Y:S01]  /*1db0*/  STL [R1+0x664], R5 ;  /* 0x0006640501007387 */ /* 0x000fe20000100800 */
[----:B--2---:R-:W-:-:S05]  /*1dc0*/  IMAD.WIDE R2, R24, 0x2, R28 ;  /* 0x0000000218027825 */ /* 0x004fca00078e021c */
[----:B------:R-:W-:Y:S01]  /*1dd0*/  STL [R1+0x668], R2 ;  /* 0x0006680201007387 */ /* 0x000fe20000100800 */
[----:B---3--:R-:W-:-:S03]  /*1de0*/  IMAD R4, R21, 0x3d, RZ ;  /* 0x0000003d15047824 */ /* 0x008fc600078e02ff */
[----:B------:R0:W-:Y:S04]  /*1df0*/  STL [R1+0x65c], R3 ;  /* 0x00065c0301007387 */ /* 0x0001e80000100800 */
[----:B------:R-:W-:Y:S04]  /*1e00*/  STL [R1+0x660], R6 ;  /* 0x0006600601007387 */ /* 0x000fe80000100800 */
[----:B------:R2:W-:Y:S01]  /*1e10*/  STL [R1+0x638], R7 ;  /* 0x0006380701007387 */ /* 0x0005e20000100800 */
[----:B0-----:R-:W-:-:S04]  /*1e20*/  IMAD.WIDE R2, R4, 0x2, R28 ;  /* 0x0000000204027825 */ /* 0x001fc800078e021c */
[--C-:B------:R-:W-:Y:S01]  /*1e30*/  IMAD.WIDE R4, R4, 0x2, R10.reuse ;  /* 0x0000000204047825 */ /* 0x100fe200078e020a */
[----:B------:R-:W-:Y:S03]  /*1e40*/  STL [R1+0x654], R2 ;  /* 0x0006540201007387 */ /* 0x000fe60000100800 */
[C---:B--2---:R-:W-:Y:S01]  /*1e50*/  IMAD.WIDE R6, R8.reuse, 0x2, R10 ;  /* 0x0000000208067825 */ /* 0x044fe200078e020a */
[----:B------:R0:W-:Y:S04]  /*1e60*/  STL [R1+0x64c], R3 ;  /* 0x00064c0301007387 */ /* 0x0001e80000100800 */
[----:B------:R-:W-:Y:S04]  /*1e70*/  STL [R1+0x650], R4 ;  /* 0x0006500401007387 */ /* 0x000fe80000100800 */
[----:B------:R2:W-:Y:S01]  /*1e80*/  STL [R1+0x644], R5 ;  /* 0x0006440501007387 */ /* 0x0005e20000100800 */
[----:B0-----:R-:W-:-:S04]  /*1e90*/  IMAD.WIDE R2, R8, 0x2, R28 ;  /* 0x0000000208027825 */ /* 0x001fc800078e021c */
[----:B------:R-:W-:Y:S01]  /*1ea0*/  IMAD R8, R21, 0x3a, RZ ;  /* 0x0000003a15087824 */ /* 0x000fe200078e02ff */
[----:B------:R-:W-:Y:S01]  /*1eb0*/  STL [R1+0x648], R2 ;  /* 0x0006480201007387 */ /* 0x000fe20000100800 */
[----:B--2---:R-:W-:-:S03]  /*1ec0*/  IMAD.WIDE R4, R0, 0x2, R28 ;  /* 0x0000000200047825 */ /* 0x004fc600078e021c */
[----:B------:R0:W-:Y:S04]  /*1ed0*/  STL [R1+0x63c], R3 ;  /* 0x00063c0301007387 */ /* 0x0001e80000100800 */
[----:B------:R2:W-:Y:S04]  /*1ee0*/  STL [R1+0x640], R6 ;  /* 0x0006400601007387 */ /* 0x0005e80000100800 */
[----:B------:R-:W-:Y:S01]  /*1ef0*/  STL [R1+0x284], R7 ;  /* 0x0002840701007387 */ /* 0x000fe20000100800 */
[----:B0-----:R-:W-:-:S03]  /*1f00*/  IMAD.WIDE R2, R0, 0x2, R10 ;  /* 0x0000000200027825 */ /* 0x001fc600078e020a */
[----:B------:R-:W-:Y:S01]  /*1f10*/  STL [R1+0x634], R4 ;  /* 0x0006340401007387 */ /* 0x000fe20000100800 */
[----:B------:R-:W-:-:S03]  /*1f20*/  IMAD R0, R21, 0x38, RZ ;  /* 0x0000003815007824 */ /* 0x000fc600078e02ff */
[----:B------:R0:W-:Y:S01]  /*1f30*/  STL [R1+0x62c], R5 ;  /* 0x00062c0501007387 */ /* 0x0001e20000100800 */
[----:B--2---:R-:W-:-:S03]  /*1f40*/  IMAD R6, R21, 0x39, RZ ;  /* 0x0000003915067824 */ /* 0x004fc600078e02ff */
[----:B------:R-:W-:Y:S04]  /*1f50*/  STL [R1+0x630], R2 ;  /* 0x0006300201007387 */ /* 0x000fe80000100800 */
[----:B------:R2:W-:Y:S01]  /*1f60*/  STL [R1+0x624], R3 ;  /* 0x0006240301007387 */ /* 0x0005e20000100800 */
[----:B0-----:R-:W-:-:S05]  /*1f70*/  IMAD.WIDE R4, R8, 0x2, R28 ;  /* 0x0000000208047825 */ /* 0x001fca00078e021c */
[----:B------:R-:W-:Y:S01]  /*1f80*/  STL [R1+0x628], R4 ;  /* 0x0006280401007387 */ /* 0x000fe20000100800 */
[----:B--2---:R-:W-:-:S03]  /*1f90*/  IMAD.WIDE R2, R8, 0x2, R10 ;  /* 0x0000000208027825 */ /* 0x004fc600078e020a */
[----:B------:R0:W-:Y:S04]  /*1fa0*/  STL [R1+0x288], R5 ;  /* 0x0002880501007387 */ /* 0x0001e80000100800 */
[----:B------:R-:W-:Y:S04]  /*1fb0*/  STL [R1+0x620], R2 ;  /* 0x0006200201007387 */ /* 0x000fe80000100800 */
[----:B------:R2:W-:Y:S01]  /*1fc0*/  STL [R1+0x28c], R3 ;  /* 0x00028c0301007387 */ /* 0x0005e20000100800 */
[----:B0-----:R-:W-:-:S04]  /*1fd0*/  IMAD.WIDE R4, R6, 0x2, R28 ;  /* 0x0000000206047825 */ /* 0x001fc800078e021c */
[----:B------:R-:W-:Y:S01]  /*1fe0*/  IMAD.WIDE R6, R6, 0x2, R10 ;  /* 0x0000000206067825 */ /* 0x000fe200078e020a */
[----:B------:R-:W-:Y:S03]  /*1ff0*/  STL [R1+0x294], R4 ;  /* 0x0002940401007387 */ /* 0x000fe60000100800 */
[C---:B--2---:R-:W-:Y:S01]  /*2000*/  IMAD.WIDE R2, R0.reuse, 0x2, R28 ;  /* 0x0000000200027825 */ /* 0x044fe200078e021c */
[----:B------:R0:W-:Y:S04]  /*2010*/  STL [R1+0x290], R5 ;  /* 0x0002900501007387 */ /* 0x0001e80000100800 */
[----:B------:R2:W-:Y:S04]  /*2020*/  STL [R1+0x29c], R6 ;  /* 0x00029c0601007387 */ /* 0x0005e80000100800 */
[----:B------:R-:W-:Y:S01]  /*2030*/  STL [R1+0x298], R7 ;  /* 0x0002980701007387 */ /* 0x000fe20000100800 */
[----:B0-----:R-:W-:-:S03]  /*2040*/  IMAD.WIDE R4, R0, 0x2, R10 ;  /* 0x0000000200047825 */ /* 0x001fc600078e020a */
[----:B------:R-:W-:Y:S01]  /*2050*/  STL [R1+0x2a4], R2 ;  /* 0x0002a40201007387 */ /* 0x000fe20000100800 */
[C---:B------:R-:W-:Y:S02]  /*2060*/  IMAD R0, R21.reuse, 0x36, RZ ;  /* 0x0000003615007824 */ /* 0x040fe400078e02ff */
[----:B--2---:R-:W-:Y:S01]  /*2070*/  IMAD R6, R21, 0x37, RZ ;  /* 0x0000003715067824 */ /* 0x004fe200078e02ff */
        /* <DEDUP_REMOVED lines=8> */
[----:B------:R2:W-:Y:S04]  /*2100*/  STL [R1+0x2bc], R6 ;  /* 0x0002bc0601007387 */ /* 0x0005e80000100800 */
[----:B------:R-:W-:Y:S01]  /*2110*/  STL [R1+0x2b8], R7 ;  /* 0x0002b80701007387 */ /* 0x000fe20000100800 */
[----:B0-----:R-:W-:-:S04]  /*2120*/  IMAD.WIDE R2, R0, 0x2, R28 ;  /* 0x0000000200027825 */ /* 0x001fc800078e021c */
[C---:B------:R-:W-:Y:S01]  /*2130*/  IMAD R0, R21.reuse, 0x34, RZ ;  /* 0x0000003415007824 */ /* 0x040fe200078e02ff */
[----:B------:R-:W-:Y:S01]  /*2140*/  STL [R1+0x2c4], R2 ;  /* 0x0002c40201007387 */ /* 0x000fe20000100800 */
[----:B--2---:R-:W-:-:S03]  /*2150*/  IMAD R6, R21, 0x35, RZ ;  /* 0x0000003515067824 */ /* 0x004fc600078e02ff */
        /* <DEDUP_REMOVED lines=137> */
[C---:B------:R-:W-:Y:S01]  /*29f0*/  IMAD.SHL.U32 R0, R21.reuse, 0x20, RZ ;  /* 0x0000002015007824 */ /* 0x040fe200078e00ff */
        /* <DEDUP_REMOVED lines=222> */
[----:B0-----:R-:W-:-:S05]  /*37e0*/  IMAD.WIDE R2, R0, 0x2, R28 ;  /* 0x0000000200027825 */ /* 0x001fca00078e021c */
[----:B------:R-:W-:Y:S01]  /*37f0*/  STL [R1+0x604], R2 ;  /* 0x0006040201007387 */ /* 0x000fe20000100800 */
[----:B--2---:R-:W-:-:S03]  /*3800*/  IMAD.WIDE R6, R21, 0x2, R28 ;  /* 0x0000000215067825 */ /* 0x004fc600078e021c */
[----:B------:R0:W-:Y:S04]  /*3810*/  STL [R1+0x600], R3 ;  /* 0x0006000301007387 */ /* 0x0001e80000100800 */
[----:B------:R1:W-:Y:S04]  /*3820*/  STL [R1+0x60c], R4 ;  /* 0x00060c0401007387 */ /* 0x0003e80000100800 */
[----:B------:R-:W-:Y:S01]  /*3830*/  STL [R1+0x608], R5 ;  /* 0x0006080501007387 */ /* 0x000fe20000100800 */
[----:B0-----:R-:W-:-:S03]  /*3840*/  IMAD.WIDE R2, R21, 0x2, R10 ;  /* 0x0000000215027825 */ /* 0x001fc600078e020a */
[----:B------:R-:W-:Y:S01]  /*3850*/  STL [R1+0x614], R6 ;  /* 0x0006140601007387 */ /* 0x000fe20000100800 */
[----:B------:R-:W-:-:S03]  /*3860*/  IMAD.SHL.U32 R21, R21, 0x40, RZ ;  /* 0x0000004015157824 */ /* 0x000fc600078e00ff */
[----:B------:R-:W-:Y:S01]  /*3870*/  STL [R1+0x610], R7 ;  /* 0x0006100701007387 */ /* 0x000fe20000100800 */
[----:B-1----:R-:W-:Y:S01]  /*3880*/  IMAD.SHL.U32 R4, R26, 0x80, RZ ;  /* 0x000000801a047824 */ /* 0x002fe200078e00ff */
[----:B------:R-:W-:Y:S02]  /*3890*/  SHF.R.S32.HI R0, RZ, 0x1f, R21 ;  /* 0x0000001fff007819 */ /* 0x000fe40000011415 */
[----:B------:R0:W-:Y:S02]  /*38a0*/  STL [R1+0x61c], R2 ;  /* 0x00061c0201007387 */ /* 0x0001e40000100800 */
[----:B------:R-:W-:Y:S02]  /*38b0*/  SHF.L.U64.HI R0, R21, 0x1, R0 ;  /* 0x0000000115007819 */ /* 0x000fe40000010200 */
[----:B------:R1:W-:Y:S01]  /*38c0*/  STL [R1+0x618], R3 ;  /* 0x0006180301007387 */ /* 0x0003e20000100800 */
[----:B------:R-:W-:-:S03]  /*38d0*/  CS2R R20, SRZ ;  /* 0x0000000000147805 */ /* 0x000fc6000001ff00 */
[----:B------:R-:W-:Y:S04]  /*38e0*/  STL [R1+0x25c], RZ ;  /* 0x00025cff01007387 */ /* 0x000fe80000100800 */
[----:B------:R-:W-:Y:S01]  /*38f0*/  STL [R1+0xb0], RZ ;  /* 0x0000b0ff01007387 */ /* 0x000fe20000100800 */
[----:B0-----:R-:W-:Y:S01]  /*3900*/  IMAD.SHL.U32 R2, R27, 0x2, RZ ;  /* 0x000000021b027824 */ /* 0x001fe200078e00ff */
[----:B-1----:R-:W-:Y:S02]  /*3910*/  LOP3.LUT R3, R22, 0x800, R4, 0xf8, !PT ;  /* 0x0000080016037812 */ /* 0x002fe400078ef804 */
[----:B------:R0:W-:Y:S01]  /*3920*/  STL [R1+0x6f8], R4 ;  /* 0x0006f80401007387 */ /* 0x0001e20000100800 */
[----:B------:R-:W-:Y:S01]  /*3930*/  CS2R R22, SRZ ;  /* 0x0000000000167805 */ /* 0x000fe2000001ff00 */
[----:B------:R-:W-:-:S02]  /*3940*/  LOP3.LUT R5, R2, 0x10, RZ, 0x3c, !PT ;  /* 0x0000001002057812 */ /* 0x000fc400078e3cff */
[----:B------:R-:W-:Y:S01]  /*3950*/  STL [R1+0xb4], RZ ;  /* 0x0000b4ff01007387 */ /* 0x000fe20000100800 */
[C---:B------:R-:W-:Y:S02]  /*3960*/  LOP3.LUT R6, R2.reuse, 0x30, RZ, 0x3c, !PT ;  /* 0x0000003002067812 */ /* 0x040fe400078e3cff */
[C---:B------:R-:W-:Y:S01]  /*3970*/  LOP3.LUT R5, R2.reuse, 0x40, RZ, 0x3c, !PT ;  /* 0x0000004002057812 */ /* 0x040fe200078e3cff */
[----:B------:R-:W-:Y:S01]  /*3980*/  STL [R1+0xb8], RZ ;  /* 0x0000b8ff01007387 */ /* 0x000fe20000100800 */
[C---:B------:R-:W-:Y:S02]  /*3990*/  LOP3.LUT R6, R2.reuse, 0x60, RZ, 0x3c, !PT ;  /* 0x0000006002067812 */ /* 0x040fe400078e3cff */
[C---:B0-----:R-:W-:Y:S01]  /*39a0*/  LOP3.LUT R4, R2.reuse, 0x20, RZ, 0x3c, !PT ;  /* 0x0000002002047812 */ /* 0x041fe200078e3cff */
[----:B------:R-:W-:Y:S01]  /*39b0*/  STL [R1+0xbc], RZ ;  /* 0x0000bcff01007387 */ /* 0x000fe20000100800 */
[C---:B------:R-:W-:Y:S02]  /*39c0*/  LOP3.LUT R4, R2.reuse, 0x50, RZ, 0x3c, !PT ;  /* 0x0000005002047812 */ /* 0x040fe400078e3cff */
[----:B------:R-:W-:Y:S01]  /*39d0*/  LOP3.LUT R5, R2, 0x70, RZ, 0x3c, !PT ;  /* 0x0000007002057812 */ /* 0x000fe200078e3cff */
[----:B------:R-:W-:Y:S01]  /*39e0*/  STL [R1+0xa0], RZ ;  /* 0x0000a0ff01007387 */ /* 0x000fe20000100800 */
[----:B------:R-:W-:-:S03]  /*39f0*/  LOP3.LUT R4, R25, 0x40, RZ, 0x3c, !PT ;  /* 0x0000004019047812 */ /* 0x000fc600078e3cff */
[----:B------:R-:W-:Y:S04]  /*3a00*/  STL [R1+0xa4], RZ ;  /* 0x0000a4ff01007387 */ /* 0x000fe80000100800 */
        /* <DEDUP_REMOVED lines=14> */
[----:B------:R0:W-:Y:S04]  /*3af0*/  STL [R1+0x10c], R3 ;  /* 0x00010c0301007387 */ /* 0x0001e80000100800 */
[----:B------:R1:W-:Y:S04]  /*3b00*/  STL [R1+0x60], RZ ;  /* 0x000060ff01007387 */ /* 0x0003e80000100800 */
[----:B------:R1:W-:Y:S01]  /*3b10*/  STL [R1+0x64], RZ ;  /* 0x000064ff01007387 */ /* 0x0003e20000100800 */
[----:B0-----:R-:W-:-:S03]  /*3b20*/  LOP3.LUT R3, R3, 0x40, RZ, 0x3c, !PT ;  /* 0x0000004003037812 */ /* 0x001fc600078e3cff */
[----:B------:R1:W-:Y:S04]  /*3b30*/  STL [R1+0x68], RZ ;  /* 0x000068ff01007387 */ /* 0x0003e80000100800 */
[----:B------:R1:W-:Y:S04]  /*3b40*/  STL [R1+0x6c], RZ ;  /* 0x00006cff01007387 */ /* 0x0003e80000100800 */
[----:B------:R1:W-:Y:S04]  /*3b50*/  STL [R1+0xd0], RZ ;  /* 0x0000d0ff01007387 */ /* 0x0003e80000100800 */
[----:B------:R1:W-:Y:S04]  /*3b60*/  STL [R1+0xd4], RZ ;  /* 0x0000d4ff01007387 */ /* 0x0003e80000100800 */
[----:B------:R1:W-:Y:S04]  /*3b70*/  STL [R1+0xd8], RZ ;  /* 0x0000d8ff01007387 */ /* 0x0003e80000100800 */
[----:B------:R1:W-:Y:S04]  /*3b80*/  STL [R1+0xdc], RZ ;  /* 0x0000dcff01007387 */ /* 0x0003e80000100800 */
[----:B------:R1:W-:Y:S02]  /*3b90*/  STL [R1+0x110], R3 ;  /* 0x0001100301007387 */ /* 0x0003e40000100800 */
.L_x_3:
[----:B0-----:R0:W-:Y:S04]  /*3ba0*/  STL [R1+0xc14], R29 ;  /* 0x000c141d01007387 */ /* 0x0011e80000100800 */
[----:B------:R-:W2:Y:S04]  /*3bb0*/  LDL.64 R4, [R1+0xf0] ;  /* 0x0000f00001047983 */ /* 0x000ea80000100a00 */
[----:B0-----:R-:W3:Y:S04]  /*3bc0*/  LDL R29, [R1+0x25c] ;  /* 0x00025c00011d7983 */ /* 0x001ee80000100800 */
[----:B-----5:R-:W-:Y:S04]  /*3bd0*/  STL [R1+0xbe0], R8 ;  /* 0x000be00801007387 */ /* 0x020fe80000100800 */
[----:B------:R-:W-:Y:S04]  /*3be0*/  STL [R1+0xbe8], R8 ;  /* 0x000be80801007387 */ /* 0x000fe80000100800 */
[----:B------:R-:W-:Y:S04]  /*3bf0*/  STL [R1+0xbf0], R8 ;  /* 0x000bf00801007387 */ /* 0x000fe80000100800 */
[----:B------:R-:W-:Y:S04]  /*3c00*/  STL [R1+0xbf8], R8 ;  /* 0x000bf80801007387 */ /* 0x000fe80000100800 */
[----:B------:R-:W-:Y:S04]  /*3c10*/  STL [R1+0xc00], R8 ;  /* 0x000c000801007387 */ /* 0x000fe80000100800 */
[----:B------:R-:W-:Y:S04]  /*3c20*/  STL [R1+0xc08], R8 ;  /* 0x000c080801007387 */ /* 0x000fe80000100800 */
[----:B------:R0:W-:Y:S04]  /*3c30*/  STL [R1+0xc10], R8 ;  /* 0x000c100801007387 */ /* 0x0001e80000100800 */
[----:B------:R-:W-:Y:S04]  /*3c40*/  STL [R1+0xba4], R10 ;  /* 0x000ba40a01007387 */ /* 0x000fe80000100800 */
        /* <DEDUP_REMOVED lines=89> */
[----:B------:R-:W-:Y:S01]  /*41e0*/  STL [R1+0xa8c], R16 ;  /* 0x000a8c1001007387 */ /* 0x000fe20000100800 */
[----:B-1----:R-:W-:-:S03]  /*41f0*/  IMAD.MOV.U32 R3, RZ, RZ, -0x40 ;  /* 0xffffffc0ff037424 */ /* 0x002fc600078e00ff */
[----:B------:R-:W-:Y:S04]  /*4200*/  STL [R1+0xa88], R15 ;  /* 0x000a880f01007387 */ /* 0x000fe80000100800 */
[----:B------:R-:W-:Y:S04]  /*4210*/  STL [R1+0xa84], R14 ;  /* 0x000a840e01007387 */ /* 0x000fe80000100800 */
[----:B------:R-:W-:Y:S04]  /*4220*/  STL [R1+0xa80], R7 ;  /* 0x000a800701007387 */ /* 0x000fe80000100800 */
[----:B------:R-:W-:Y:S01]  /*4230*/  STL [R1+0xa08], R22 ;  /* 0x000a081601007387 */ /* 0x000fe20000100800 */
[----:B---3--:R-:W-:-:S03]  /*4240*/  IMAD R3, R29, R3, c[0x0][0x180] ;  /* 0x000060001d037624 */ /* 0x008fc600078e0203 */
[----:B------:R-:W-:Y:S04]  /*4250*/  STL [R1+0xa04], R20 ;  /* 0x000a041401007387 */ /* 0x000fe80000100800 */
[----:B------:R-:W-:Y:S04]  /*4260*/  STL [R1+0xa00], R21 ;  /* 0x000a001501007387 */ /* 0x000fe80000100800 */
[----:B------:R-:W-:Y:S04]  /*4270*/  STL [R1+0x9bc], R23 ;  /* 0x0009bc1701007387 */ /* 0x000fe80000100800 */
[----:B------:R-:W-:Y:S04]  /*4280*/  STL [R1+0x7e8], R0 ;  /* 0x0007e80001007387 */ /* 0x000fe80000100800 */
[----:B------:R-:W3:Y:S01]  /*4290*/  LDL.LU R29, [R1+0xc14] ;  /* 0x000c1400011d7983 */ /* 0x000ee20000300800 */
[----:B------:R-:W-:-:S02]  /*42a0*/  ISETP.GT.AND P0, PT, R3, RZ, PT ;  /* 0x000000ff0300720c */ /* 0x000fc40003f04270 */
[----:B------:R-:W-:Y:S02]  /*42b0*/  PRMT R6, RZ, 0x7610, R6 ;  /* 0x00007610ff067816 */ /* 0x000fe40000000006 */
[----:B------:R-:W-:Y:S01]  /*42c0*/  PRMT R9, RZ, 0x7610, R9 ;  /* 0x00007610ff097816 */ /* 0x000fe20000000009 */
[----:B------:R-:W-:Y:S08]  /*42d0*/  STL [R1+0x7f0], R28 ;  /* 0x0007f01c01007387 */ /* 0x000ff00000100800 */
[----:B--2---:R1:W2:Y:S02]  /*42e0*/  @P0 LDG.E.U16 R6, [R4.64] ;  /* 0x0000000804060981 */ /* 0x0042a4000c1e1500 */
[----:B-1----:R-:W-:-:S02]  /*42f0*/  @P0 IMAD.MOV.U32 R4, RZ, RZ, R28 ;  /* 0x000000ffff040224 */ /* 0x002fc400078e001c */
[----:B---3--:R-:W-:Y:S01]  /*4300*/  @P0 IMAD.MOV.U32 R5, RZ, RZ, R29 ;  /* 0x000000ffff050224 */ /* 0x008fe200078e001d */
[----:B------:R-:W-:Y:S04]  /*4310*/  STL [R1+0x7ec], R29 ;  /* 0x0007ec1d01007387 */ /* 0x000fe80000100800 */
[----:B------:R1:W3:Y:S04]  /*4320*/  @P0 LDG.E.U16 R9, [R4.64] ;  /* 0x0000000804090981 */ /* 0x0002e8000c1e1500 */
[----:B-1----:R-:W4:Y:S04]  /*4330*/  LDL R4, [R1+0x618] ;  /* 0x0006180001047983 */ /* 0x002f280000100800 */
[----:B------:R-:W4:Y:S01]  /*4340*/  LDL R5, [R1+0x61c] ;  /* 0x00061c0001057983 */ /* 0x000f220000100800 */
[----:B------:R-:W-:-:S02]  /*4350*/  ISETP.GT.AND P1, PT, R3, 0x1, PT ;  /* 0x000000010300780c */ /* 0x000fc40003f24270 */
[----:B0-----:R-:W-:-:S11]  /*4360*/  PRMT R8, RZ, 0x7610, R8 ;  /* 0x00007610ff087816 */ /* 0x001fd60000000008 */
[----:B----4-:R-:W-:-:S04]  /*4370*/  @P1 LOP3.LUT R5, R5, R4, RZ, 0x3c, !PT ;  /* 0x0000000405051212 */ /* 0x010fc800078e3cff */
[----:B------:R-:W-:-:S04]  /*4380*/  @P1 LOP3.LUT R4, R5, R4, RZ, 0x3c, !PT ;  /* 0x0000000405041212 */ /* 0x000fc800078e3cff */
[----:B------:R-:W-:-:S05]  /*4390*/  @P1 LOP3.LUT R5, R5, R4, RZ, 0x3c, !PT ;  /* 0x0000000405051212 */ /* 0x000fca00078e3cff */
[----:B------:R-:W4:Y:S04]  /*43a0*/  @P1 LDG.E.U16 R8, [R4.64] ;  /* 0x0000000804081981 */ /* 0x000f28000c1e1500 */
[----:B----4-:R0:W-:Y:S04]  /*43b0*/  STL [R1+0x258], R8 ;  /* 0x0002580801007387 */ /* 0x0101e80000100800 */
[----:B0-----:R-:W4:Y:S04]  /*43c0*/  LDL.LU R8, [R1+0xc10] ;  /* 0x000c100001087983 */ /* 0x001f280000300800 */
[----:B------:R-:W2:Y:S04]  /*43d0*/  LDL R4, [R1+0x610] ;  /* 0x0006100001047983 */ /* 0x000ea80000100800 */
[----:B------:R-:W2:Y:S01]  /*43e0*/  LDL R5, [R1+0x614] ;  /* 0x0006140001057983 */ /* 0x000ea20000100800 */
[----:B------:R-:W-:-:S02]  /*43f0*/  PRMT R10, RZ, 0x7610, R10 ;  /* 0x00007610ff0a7816 */ /* 0x000fc4000000000a */
[----:B--2---:R-:W-:-:S04]  /*4400*/  @P1 LOP3.LUT R5, R5, R4, RZ, 0x3c, !PT ;  /* 0x0000000405051212 */ /* 0x004fc800078e3cff */
[----:B------:R-:W-:-:S04]  /*4410*/  @P1 LOP3.LUT R4, R5, R4, RZ, 0x3c, !PT ;  /* 0x0000000405041212 */ /* 0x000fc800078e3cff */
[----:B------:R-:W-:-:S05]  /*4420*/  @P1 LOP3.LUT R5, R5, R4, RZ, 0x3c, !PT ;  /* 0x0000000405051212 */ /* 0x000fca00078e3cff */
[----:B------:R-:W2:Y:S01]  /*4430*/  @P1 LDG.E.U16 R10, [R4.64] ;  /* 0x00000008040a1981 */ /* 0x000ea2000c1e1500 */
[----:B------:R-:W-:-:S03]  /*4440*/  ISETP.GT.AND P2, PT, R3, 0x2, PT ;  /* 0x000000020300780c */ /* 0x000fc60003f44270 */
[----:B--2---:R0:W-:Y:S04]  /*4450*/  STL [R1+0x254], R10 ;  /* 0x0002540a01007387 */ /* 0x0041e80000100800 */
[----:B0-----:R-:W2:Y:S04]  /*4460*/  LDL.LU R10, [R1+0xc0c] ;  /* 0x000c0c00010a7983 */ /* 0x001ea80000300800 */
[----:B------:R-:W2:Y:S04]  /*4470*/  LDL R4, [R1+0x608] ;  /* 0x0006080001047983 */ /* 0x000ea80000100800 */
[----:B------:R-:W2:Y:S01]  /*4480*/  LDL R5, [R1+0x60c] ;  /* 0x00060c0001057983 */ /* 0x000ea20000100800 */
[----:B----4-:R-:W-:-:S02]  /*4490*/  PRMT R8, RZ, 0x7610, R8 ;  /* 0x00007610ff087816 */ /* 0x010fc40000000008 */
[----:B--2---:R-:W-:-:S04]  /*44a0*/  @P2 LOP3.LUT R5, R5, R4, RZ, 0x3c, !PT ;  /* 0x0000000405052212 */ /* 0x004fc800078e3cff */
[----:B------:R-:W-:-:S04]  /*44b0*/  @P2 LOP3.LUT R4, R5, R4, RZ, 0x3c, !PT ;  /* 0x0000000405042212 */ /* 0x000fc800078e3cff */
[----:B------:R-:W-:-:S05]  /*44c0*/  @P2 LOP3.LUT R5, R5, R4, RZ, 0x3c, !PT ;  /* 0x0000000405052212 */ /* 0x000fca00078e3cff */
[----:B------:R-:W2:Y:S04]  /*44d0*/  @P2 LDG.E.U16 R8, [R4.64] ;  /* 0x0000000804082981 */ /* 0x000ea8000c1e1500 */
[----:B--2---:R0:W-:Y:S04]  /*44e0*/  STL [R1+0x250], R8 ;  /* 0x0002500801007387 */ /* 0x0041e80000100800 */
[----:B0-----:R-:W2:Y:S04]  /*44f0*/  LDL.LU R8, [R1+0xc08] ;  /* 0x000c080001087983 */ /* 0x001ea80000300800 */
[----:B------:R-:W4:Y:S04]  /*4500*/  LDL R4, [R1+0x600] ;  /* 0x0006000001047983 */ /* 0x000f280000100800 */
[----:B------:R-:W4:Y:S01]  /*4510*/  LDL R5, [R1+0x604] ;  /* 0x0006040001057983 */ /* 0x000f220000100800 */
[----:B------:R-:W-:-:S02]  /*4520*/  PRMT R10, RZ, 0x7610, R10 ;  /* 0x00007610ff0a7816 */ /* 0x000fc4000000000a */
[----:B----4-:R-:W-:-:S04]  /*4530*/  @P2 LOP3.LUT R5, R5, R4, RZ, 0x3c, !PT ;  /* 0x0000000405052212 */ /* 0x010fc800078e3cff */
[----:B------:R-:W-:-:S04]  /*4540*/  @P2 LOP3.LUT R4, R5, R4, RZ, 0x3c, !PT ;  /* 0x0000000405042212 */ /* 0x000fc800078e3cff */
[----:B------:R-:W-:-:S05]  /*4550*/  @P2 LOP3.LUT R5, R5, R4, RZ, 0x3c, !PT ;  /* 0x0000000405052212 */ /* 0x000fca00078e3cff */
[----:B------:R-:W4:Y:S01]  /*4560*/  @P2 LDG.E.U16 R10, [R4.64] ;  /* 0x00000008040a2981 */ /* 0x000f22000c1e1500 */
[----:B------:R-:W-:-:S03]  /*4570*/  ISETP.GT.AND P0, PT, R3, 0x3, PT ;  /* 0x000000030300780c */ /* 0x000fc60003f04270 */
[----:B----4-:R0:W-:Y:S04]  /*4580*/  STL [R1+0x24c], R10 ;  /* 0x00024c0a01007387 */ /* 0x0101e80000100800 */
[----:B0-----:R-:W4:Y:S04]  /*4590*/  LDL.LU R10, [R1+0xc04] ;  /* 0x000c0400010a7983 */ /* 0x001f280000300800 */
[----:B------:R-:W3:Y:S04]  /*45a0*/  LDL R4, [R1+0x5f8] ;  /* 0x0005f80001047983 */ /* 0x000ee80000100800 */
[----:B------:R-:W3:Y:S01]  /*45b0*/  LDL R5, [R1+0x5fc] ;  /* 0x0005fc0001057983 */ /* 0x000ee20000100800 */
[----:B--2---:R-:W-:-:S02]  /*45c0*/  PRMT R8, RZ, 0x7610, R8 ;  /* 0x00007610ff087816 */ /* 0x004fc40000000008 */
[----:B---3--:R-:W-:-:S04]  /*45d0*/  @P0 LOP3.LUT R5, R5, R4, RZ, 0x3c, !PT ;  /* 0x0000000405050212 */ /* 0x008fc800078e3cff */
[----:B------:R-:W-:-:S04]  /*45e0*/  @P0 LOP3.LUT R4, R5, R4, RZ, 0x3c, !PT ;  /* 0x0000000405040212 */ /* 0x000fc800078e3cff */
[----:B------:R-:W-:-:S05]  /*45f0*/  @P0 LOP3.LUT R5, R5, R4, RZ, 0x3c, !PT ;  /* 0x0000000405050212 */ /* 0x000fca00078e3cff */
[----:B------:R-:W2:Y:S04]  /*4600*/  @P0 LDG.E.U16 R8, [R4.64] ;  /* 0x0000000804080981 */ /* 0x000ea8000c1e1500 */
[----:B--2---:R0:W-:Y:S04]  /*4610*/  STL [R1+0x248], R8 ;  /* 0x0002480801007387 */ /* 0x0041e80000100800 */
[----:B0-----:R-:W2:Y:S04]  /*4620*/  LDL.LU R8, [R1+0xc00] ;  /* 0x000c000001087983 */ /* 0x001ea80000300800 */
[----:B------:R-:W3:Y:S04]  /*4630*/  LDL R4, [R1+0x5f0] ;  /* 0x0005f00001047983 */ /* 0x000ee80000100800 */
[----:B------:R-:W3:Y:S01]  /*4640*/  LDL R5, [R1+0x5f4] ;  /* 0x0005f40001057983 */ /* 0x000ee20000100800 */
[----:B----4-:R-:W-:-:S02]  /*4650*/  PRMT R10, RZ, 0x7610, R10 ;  /* 0x00007610ff0a7816 */ /* 0x010fc4000000000a */
[----:B---3--:R-:W-:-:S04]  /*4660*/  @P0 LOP3.LUT R5, R5, R4, RZ, 0x3c, !PT ;  /* 0x0000000405050212 */ /* 0x008fc800078e3cff */
[----:B------:R-:W-:-:S04]  /*4670*/  @P0 LOP3.LUT R4, R5, R4, RZ, 0x3c, !PT ;  /* 0x0000000405040212 */ /* 0x000fc800078e3cff */
[----:B------:R-:W-:-:S05]  /*4680*/  @P0 LOP3.LUT R5, R5, R4, RZ, 0x3c, !PT ;  /* 0x0000000405050212 */ /* 0x000fca00078e3cff */
[----:B------:R-:W3:Y:S01]  /*4690*/  @P0 LDG.E.U16 R10, [R4.64] ;  /* 0x00000008040a0981 */ /* 0x000ee2000c1e1500 */
[----:B------:R-:W-:-:S03]  /*46a0*/  ISETP.GT.AND P1, PT, R3, 0x4, PT ;  /* 0x000000040300780c */ /* 0x000fc60003f24270 */
[----:B---3--:R0:W-:Y:S04]  /*46b0*/  STL [R1+0x244], R10 ;  /* 0x0002440a01007387 */ /* 0x0081e80000100800 */
[----:B0-----:R-:W3:Y:S04]  /*46c0*/  LDL.LU R10, [R1+0xbfc] ;  /* 0x000bfc00010a7983 */ /* 0x001ee80000300800 */
[----:B------:R-:W4:Y:S04]  /*46d0*/  LDL R4, [R1+0x5e8] ;  /* 0x0005e80001047983 */ /* 0x000f280000100800 */
[----:B------:R-:W4:Y:S01]  /*46e0*/  LDL R5, [R1+0x5ec] ;  /* 0x0005ec0001057983 */ /* 0x000f220000100800 */
[----:B--2---:R-:W-:-:S02]  /*46f0*/  PRMT R8, RZ, 0x7610, R8 ;  /* 0x00007610ff087816 */ /* 0x004fc40000000008 */
[----:B----4-:R-:W-:-:S04]  /*4700*/  @P1 LOP3.LUT R5, R5, R4, RZ, 0x3c, !PT ;  /* 0x0000000405051212 */ /* 0x010fc800078e3cff */
[----:B------:R-:W-:-:S04]  /*4710*/  @P1 LOP3.LUT R4, R5, R4, RZ, 0x3c, !PT ;  /* 0x0000000405041212 */ /* 0x000fc800078e3cff */
[----:B------:R-:W-:-:S05]  /*4720*/  @P1 LOP3.LUT R5, R5, R4, RZ, 0x3c, !PT ;  /* 0x0000000405051212 */ /* 0x000fca00078e3cff */
[----:B------:R-:W2:Y:S04]  /*4730*/  @P1 LDG.E.U16 R8, [R4.64] ;  /* 0x0000000804081981 */ /* 0x000ea8000c1e1500 */
[----:B--2---:R0:W-:Y:S04]  /*4740*/  STL [R1+0x240], R8 ;  /* 0x0002400801007387 */ /* 0x0041e80000100800 */
[----:B0-----:R-:W2:Y:S04]  /*4750*/  LDL.LU R8, [R1+0xbf8] ;  /* 0x000bf80001087983 */ /* 0x001ea80000300800 */
[----:B------:R-:W4:Y:S04]  /*4760*/  LDL R4, [R1+0x5e0] ;  /* 0x0005e00001047983 */ /* 0x000f280000100800 */
[----:B------:R-:W4:Y:S01]  /*4770*/  LDL R5, [R1+0x5e4] ;  /* 0x0005e40001057983 */ /* 0x000f220000100800 */
[----:B---3--:R-:W-:-:S02]  /*4780*/  PRMT R10, RZ, 0x7610, R10 ;  /* 0x00007610ff0a7816 */ /* 0x008fc4000000000a */
[----:B----4-:R-:W-:-:S04]  /*4790*/  @P1 LOP3.LUT R5, R5, R4, RZ, 0x3c, !PT ;  /* 0x0000000405051212 */ /* 0x010fc800078e3cff */
        /* <DEDUP_REMOVED lines=69> */
[----:B------:R0:W2:Y:S04]  /*4bf0*/  @P2 LDG.E.U16 R8, [R4.64] ;  /* 0x0000000804082981 */ /* 0x0000a8000c1e1500 */
[----:B0-----:R-:W4:Y:S04]  /*4c00*/  LDL R4, [R1+0x5a0] ;  /* 0x0005a00001047983 */ /* 0x001f280000100800 */
[----:B------:R-:W4:Y:S01]  /*4c10*/  LDL R5, [R1+0x5a4] ;  /* 0x0005a40001057983 */ /* 0x000f220000100800 */
[----:B------:R-:W-:Y:S02]  /*4c20*/  PRMT R11, RZ, 0x7610, R11 ;  /* 0x00007610ff0b7816 */ /* 0x000fe4000000000b */
[----:B----4-:R-:W-:-:S04]  /*4c30*/  @P2 LOP3.LUT R5, R5, R4, RZ, 0x3c, !PT ;  /* 0x0000000405052212 */ /* 0x010fc800078e3cff */
[----:B------:R-:W-:-:S04]  /*4c40*/  @P2 LOP3.LUT R4, R5, R4, RZ, 0x3c, !PT ;  /* 0x0000000405042212 */ /* 0x000fc800078e3cff */
[----:B------:R-:W-:-:S05]  /*4c50*/  @P2 LOP3.LUT R5, R5, R4, RZ, 0x3c, !PT ;  /* 0x0000000405052212 */ /* 0x000fca00078e3cff */
[----:B------:R-:W4:Y:S01]  /*4c60*/  @P2 LDG.E.U16 R11, [R4.64] ;  /* 0x00000008040b2981 */ /* 0x000f22000c1e1500 */
[----:B------:R-:W-:-:S03]  /*4c70*/  ISETP.GT.AND P0, PT, R3, 0x9, PT ;  /* 0x000000090300780c */ /* 0x000fc60003f04270 */
[----:B----4-:R0:W-:Y:S04]  /*4c80*/  STL [R1+0x204], R11 ;  /* 0x0002040b01007387 */ /* 0x0101e80000100800 */
[----:B0-----:R-:W4:Y:S04]  /*4c90*/  LDL.LU R11, [R1+0xbd8] ;  /* 0x000bd800010b7983 */ /* 0x001f280000300800 */
[----:B------:R-:W2:Y:S04]  /*4ca0*/  LDL R4, [R1+0x598] ;  /* 0x0005980001047983 */ /* 0x000ea80000100800 */
[----:B------:R-:W2:Y:S01]  /*4cb0*/  LDL R5, [R1+0x59c] ;  /* 0x00059c0001057983 */ /* 0x000ea20000100800 */
[----:B---3--:R-:W-:-:S02]  /*4cc0*/  PRMT R10, RZ, 0x7610, R10 ;  /* 0x00007610ff0a7816 */ /* 0x008fc4000000000a */
[----:B--2---:R-:W-:-:S04]  /*4cd0*/  @P0 LOP3.LUT R5, R5, R4, RZ, 0x3c, !PT ;  /* 0x0000000405050212 */ /* 0x004fc800078e3cff */
        /* <DEDUP_REMOVED lines=138> */
[----:B---3--:R-:W-:Y:S02]  /*5580*/  PRMT R11, RZ, 0x7610, R11 ;  /* 0x00007610ff0b7816 */ /* 0x008fe4000000000b */
[----:B----4-:R-:W-:-:S04]  /*5590*/  @P1 LOP3.LUT R5, R5, R4, RZ, 0x3c, !PT ;  /* 0x0000000405051212 */ /* 0x010fc800078e3cff */
[----:B------:R-:W-:-:S04]  /*55a0*/  @P1 LOP3.LUT R4, R5, R4, RZ, 0x3c, !PT ;  /* 0x0000000405041212 */ /* 0x000fc800078e3cff */
[----:B------:R-:W-:-:S05]  /*55b0*/  @P1 LOP3.LUT R5, R5, R4, RZ, 0x3c, !PT ;  /* 0x0000000405051212 */ /* 0x000fca00078e3cff */
[----:B------:R0:W3:Y:S04]  /*55c0*/  @P1 LDG.E.U16 R11, [R4.64] ;  /* 0x00000008040b1981 */ /* 0x0000e8000c1e1500 */
[----:B0-----:R-:W4:Y:S04]  /*55d0*/  LDL R4, [R1+0x518] ;  /* 0x0005180001047983 */ /* 0x001f280000100800 */
[----:B------:R-:W4:Y:S01]  /*55e0*/  LDL R5, [R1+0x51c] ;  /* 0x00051c0001057983 */ /* 0x000f220000100800 */
[----:B------:R-:W-:Y:S02]  /*55f0*/  ISETP.GT.AND P2, PT, R3, 0x11, PT ;  /* 0x000000110300780c */ /* 0x000fe40003f44270 */
[----:B------:R-:W-:-:S11]  /*5600*/  PRMT R12, RZ, 0x7610, R12 ;  /* 0x00007610ff0c7816 */ /* 0x000fd6000000000c */
        /* <DEDUP_REMOVED lines=565> */
[----:B------:R-:W-:-:S02]  /*7960*/  PRMT R22, RZ, 0x7610, R22 ;  /* 0x00007610ff167816 */ /* 0x000fc40000000016 */
[----:B----4-:R-:W-:-:S04]  /*7970*/  @P2 LOP3.LUT R5, R5, R4, RZ, 0x3c, !PT ;  /* 0x0000000405052212 */ /* 0x010fc800078e3cff */
[----:B------:R-:W-:-:S04]  /*7980*/  @P2 LOP3.LUT R4, R5, R4, RZ, 0x3c, !PT ;  /* 0x0000000405042212 */ /* 0x000fc800078e3cff */
[----:B------:R-:W-:-:S05]  /*7990*/  @P2 LOP3.LUT R5, R5, R4, RZ, 0x3c, !PT ;  /* 0x0000000405052212 */ /* 0x000fca00078e3cff */
[----:B------:R0:W4:Y:S04]  /*79a0*/  @P2 LDG.E.U16 R22, [R4.64] ;  /* 0x0000000804162981 */ /* 0x000128000c1e1500 */
[----:B0-----:R-:W2:Y:S04]  /*79b0*/  LDL R4, [R1+0x330] ;  /* 0x0003300001047983 */ /* 0x001ea80000100800 */
[----:B------:R-:W2:Y:S01]  /*79c0*/  LDL R5, [R1+0x334] ;  /* 0x0003340001057983 */ /* 0x000ea20000100800 */
[----:B------:R-:W-:-:S03]  /*79d0*/  PRMT R20, RZ, 0x7610, R20 ;  /* 0x00007610ff147816 */ /* 0x000fc60000000014 */
[----:B----4-:R-:W-:Y:S01]  /*79e0*/  STL [R1+0xa0c], R22 ;  /* 0x000a0c1601007387 */ /* 0x010fe20000100800 */
[----:B--2---:R-:W-:-:S04]  /*79f0*/  @P2 LOP3.LUT R5, R5, R4, RZ, 0x3c, !PT ;  /* 0x0000000405052212 */ /* 0x004fc800078e3cff */
[----:B------:R-:W-:-:S04]  /*7a00*/  @P2 LOP3.LUT R4, R5, R4, RZ, 0x3c, !PT ;  /* 0x0000000405042212 */ /* 0x000fc800078e3cff */
[----:B------:R-:W-:-:S05]  /*7a10*/  @P2 LOP3.LUT R5, R5, R4, RZ, 0x3c, !PT ;  /* 0x0000000405052212 */ /* 0x000fca00078e3cff */
[----:B------:R0:W2:Y:S04]  /*7a20*/  @P2 LDG.E.U16 R20, [R4.64] ;  /* 0x0000000804142981 */ /* 0x0000a8000c1e1500 */
        /* <DEDUP_REMOVED lines=8> */
[----:B--2---:R-:W-:Y:S04]  /*7ab0*/  STL [R1+0xa10], R20 ;  /* 0x000a101401007387 */ /* 0x004fe80000100800 */
[----:B----4-:R0:W-:Y:S04]  /*7ac0*/  STL [R1+0xe0], R27 ;  /* 0x0000e01b01007387 */ /* 0x0101e80000100800 */
        /* <DEDUP_REMOVED lines=20> */
[----:B---3--:R-:W-:Y:S02]  /*7c10*/  PRMT R2, RZ, 0x7610, R2 ;  /* 0x00007610ff027816 */ /* 0x008fe40000000002 */
[----:B--2---:R-:W-:-:S04]  /*7c20*/  @P1 LOP3.LUT R5, R5, R4, RZ, 0x3c, !PT ;  /* 0x0000000405051212 */ /* 0x004fc800078e3cff */
[----:B------:R-:W-:-:S04]  /*7c30*/  @P1 LOP3.LUT R4, R5, R4, RZ, 0x3c, !PT ;  /* 0x0000000405041212 */ /* 0x000fc800078e3cff */
[----:B------:R-:W-:-:S05]  /*7c40*/  @P1 LOP3.LUT R5, R5, R4, RZ, 0x3c, !PT ;  /* 0x0000000405051212 */ /* 0x000fca00078e3cff */
[----:B------:R-:W2:Y:S04]  /*7c50*/  @P1 LDG.E.U16 R2, [R4.64] ;  /* 0x0000000804021981 */ /* 0x000ea8000c1e1500 */
[----:B----4-:R-:W-:Y:S01]  /*7c60*/  STL [R1+0xa7c], R0 ;  /* 0x000a7c0001007387 */ /* 0x010fe20000100800 */
[----:B------:R-:W-:-:S03]  /*7c70*/  ISETP.GT.AND P2, PT, R3, 0x32, PT ;  /* 0x000000320300780c */ /* 0x000fc60003f44270 */
[----:B--2---:R0:W-:Y:S04]  /*7c80*/  STL [R1+0xc4], R2 ;  /* 0x0000c40201007387 */ /* 0x0041e80000100800 */
[----:B0-----:R-:W2:Y:S04]  /*7c90*/  LDL.LU R2, [R1+0xaac] ;  /* 0x000aac0001027983 */ /* 0x001ea80000300800 */
[----:B------:R-:W3:Y:S04]  /*7ca0*/  LDL R4, [R1+0x308] ;  /* 0x0003080001047983 */ /* 0x000ee80000100800 */
[----:B------:R-:W3:Y:S01]  /*7cb0*/  LDL R5, [R1+0x30c] ;  /* 0x00030c0001057983 */ /* 0x000ee20000100800 */
[----:B------:R-:W-:-:S02]  /*7cc0*/  PRMT R27, RZ, 0x7610, R27 ;  /* 0x00007610ff1b7816 */ /* 0x000fc4000000001b */
[----:B---3--:R-:W-:-:S04]  /*7cd0*/  @P2 LOP3.LUT R5, R5, R4, RZ, 0x3c, !PT ;  /* 0x0000000405052212 */ /* 0x008fc800078e3cff */
[----:B------:R-:W-:-:S04]  /*7ce0*/  @P2 LOP3.LUT R4, R5, R4, RZ, 0x3c, !PT ;  /* 0x0000000405042212 */ /* 0x000fc800078e3cff */
[----:B------:R-:W-:-:S05]  /*7cf0*/  @P2 LOP3.LUT R5, R5, R4, RZ, 0x3c, !PT ;  /* 0x0000000405052212 */ /* 0x000fca00078e3cff */
[----:B------:R-:W3:Y:S04]  /*7d00*/  @P2 LDG.E.U16 R27, [R4.64] ;  /* 0x00000008041b2981 */ /* 0x000ee8000c1e1500 */
        /* <DEDUP_REMOVED lines=18> */
[----:B------:R0:W2:Y:S04]  /*7e30*/  @P0 LDG.E.U16 R29, [R4.64] ;  /* 0x00000008041d0981 */ /* 0x0000a8000c1e1500 */
[----:B0-----:R-:W2:Y:S04]  /*7e40*/  LDL R4, [R1+0x2f0] ;  /* 0x0002f00001047983 */ /* 0x001ea80000100800 */
[----:B------:R-:W2:Y:S01]  /*7e50*/  LDL R5, [R1+0x2f4] ;  /* 0x0002f40001057983 */ /* 0x000ea20000100800 */
[----:B------:R-:W-:Y:S02]  /*7e60*/  PRMT R25, RZ, 0x7610, R25 ;  /* 0x00007610ff197816 */ /* 0x000fe40000000019 */
[----:B--2---:R-:W-:-:S04]  /*7e70*/  @P0 LOP3.LUT R5, R5, R4, RZ, 0x3c, !PT ;  /* 0x0000000405050212 */ /* 0x004fc800078e3cff */
[----:B------:R-:W-:-:S04]  /*7e80*/  @P0 LOP3.LUT R4, R5, R4, RZ, 0x3c, !PT ;  /* 0x0000000405040212 */ /* 0x000fc800078e3cff */
[----:B------:R-:W-:-:S05]  /*7e90*/  @P0 LOP3.LUT R5, R5, R4, RZ, 0x3c, !PT ;  /* 0x0000000405050212 */ /* 0x000fca00078e3cff */
[----:B------:R-:W2:Y:S04]  /*7ea0*/  @P0 LDG.E.U16 R25, [R4.64] ;  /* 0x0000000804190981 */ /* 0x000ea8000c1e1500 */
[----:B------:R-:W-:Y:S01]  /*7eb0*/  STL [R1+0xa78], R29 ;  /* 0x000a781d01007387 */ /* 0x000fe20000100800 */
[----:B------:R-:W-:-:S03]  /*7ec0*/  ISETP.GT.AND P1, PT, R3, 0x34, PT ;  /* 0x000000340300780c */ /* 0x000fc60003f24270 */
[----:B--2---:R0:W-:Y:S04]  /*7ed0*/  STL [R1+0x74], R25 ;  /* 0x0000741901007387 */ /* 0x0041e80000100800 */
[----:B0-----:R-:W2:Y:S04]  /*7ee0*/  LDL.LU R25, [R1+0xaa0] ;  /* 0x000aa00001197983 */ /* 0x001ea80000300800 */
[----:B------:R-:W2:Y:S04]  /*7ef0*/  LDL R4, [R1+0x2e8] ;  /* 0x0002e80001047983 */ /* 0x000ea80000100800 */
[----:B------:R-:W2:Y:S01]  /*7f00*/  LDL R5, [R1+0x2ec] ;  /* 0x0002ec0001057983 */ /* 0x000ea20000100800 */
[----:B------:R-:W-:-:S02]  /*7f10*/  PRMT R23, RZ, 0x7610, R23 ;  /* 0x00007610ff177816 */ /* 0x000fc40000000017 */
[----:B--2---:R-:W-:-:S04]  /*7f20*/  @P1 LOP3.LUT R5, R5, R4, RZ, 0x3c, !PT ;  /* 0x0000000405051212 */ /* 0x004fc800078e3cff */
[----:B------:R-:W-:-:S04]  /*7f30*/  @P1 LOP3.LUT R4, R5, R4, RZ, 0x3c, !PT ;  /* 0x0000000405041212 */ /* 0x000fc800078e3cff */
[----:B------:R-:W-:-:S05]  /*7f40*/  @P1 LOP3.LUT R5, R5, R4, RZ, 0x3c, !PT ;  /* 0x0000000405051212 */ /* 0x000fca00078e3cff */
[----:B------:R0:W2:Y:S04]  /*7f50*/  @P1 LDG.E.U16 R23, [R4.64] ;  /* 0x0000000804171981 */ /* 0x0000a8000c1e1500 */
[----:B0-----:R-:W3:Y:S04]  /*7f60*/  LDL R4, [R1+0x2e0] ;  /* 0x0002e00001047983 */ /* 0x001ee80000100800 */
[----:B------:R-:W3:Y:S01]  /*7f70*/  LDL R5, [R1+0x2e4] ;  /* 0x0002e40001057983 */ /* 0x000ee20000100800 */
[----:B------:R-:W-:-:S03]  /*7f80*/  PRMT R22, RZ, 0x7610, R22 ;  /* 0x00007610ff167816 */ /* 0x000fc60000000016 */
[----:B--2---:R-:W-:Y:S01]  /*7f90*/  STL [R1+0xa70], R23 ;  /* 0x000a701701007387 */ /* 0x004fe20000100800 */
[----:B---3--:R-:W-:-:S04]  /*7fa0*/  @P1 LOP3.LUT R5, R5, R4, RZ, 0x3c, !PT ;  /* 0x0000000405051212 */ /* 0x008fc800078e3cff */
[----:B------:R-:W-:-:S04]  /*7fb0*/  @P1 LOP3.LUT R4, R5, R4, RZ, 0x3c, !PT ;  /* 0x0000000405041212 */ /* 0x000fc800078e3cff */
[----:B------:R-:W-:-:S05]  /*7fc0*/  @P1 LOP3.LUT R5, R5, R4, RZ, 0x3c, !PT ;  /* 0x0000000405051212 */ /* 0x000fca00078e3cff */
[----:B------:R0:W2:Y:S04]  /*7fd0*/  @P1 LDG.E.U16 R22, [R4.64] ;  /* 0x0000000804161981 */ /* 0x0000a8000c1e1500 */
[----:B0-----:R-:W3:Y:S04]  /*7fe0*/  LDL R4, [R1+0x2d8] ;  /* 0x0002d80001047983 */ /* 0x001ee80000100800 */
[----:B------:R-:W3:Y:S01]  /*7ff0*/  LDL R5, [R1+0x2dc] ;  /* 0x0002dc0001057983 */ /* 0x000ee20000100800 */
[----:B------:R-:W-:Y:S02]  /*8000*/  ISETP.GT.AND P2, PT, R3, 0x35, PT ;  /* 0x000000350300780c */ /* 0x000fe40003f44270 */
[----:B------:R-:W-:Y:S01]  /*8010*/  PRMT R20, RZ, 0x7610, R20 ;  /* 0x00007610ff147816 */ /* 0x000fe20000000014 */
[----:B--2---:R-:W-:Y:S10]  /*8020*/  STL [R1+0xa74], R22 ;  /* 0x000a741601007387 */ /* 0x004ff40000100800 */
[----:B---3--:R-:W-:-:S04]  /*8030*/  @P2 LOP3.LUT R5, R5, R4, RZ, 0x3c, !PT ;  /* 0x0000000405052212 */ /* 0x008fc800078e3cff */
[----:B------:R-:W-:-:S04]  /*8040*/  @P2 LOP3.LUT R4, R5, R4, RZ, 0x3c, !PT ;  /* 0x0000000405042212 */ /* 0x000fc800078e3cff */
[----:B------:R-:W-:-:S05]  /*8050*/  @P2 LOP3.LUT R5, R5, R4, RZ, 0x3c, !PT ;  /* 0x0000000405052212 */ /* 0x000fca00078e3cff */
[----:B------:R0:W2:Y:S04]  /*8060*/  @P2 LDG.E.U16 R20, [R4.64] ;  /* 0x0000000804142981 */ /* 0x0000a8000c1e1500 */
[----:B0-----:R-:W3:Y:S04]  /*8070*/  LDL R4, [R1+0x2d0] ;  /* 0x0002d00001047983 */ /* 0x001ee80000100800 */
[----:B------:R-:W3:Y:S01]  /*8080*/  LDL R5, [R1+0x2d4] ;  /* 0x0002d40001057983 */ /* 0x000ee20000100800 */
[----:B------:R-:W-:Y:S02]  /*8090*/  PRMT R24, RZ, 0x7610, R24 ;  /* 0x00007610ff187816 */ /* 0x000fe40000000018 */
[----:B---3--:R-:W-:-:S04]  /*80a0*/  @P2 LOP3.LUT R5, R5, R4, RZ, 0x3c, !PT ;  /* 0x0000000405052212 */ /* 0x008fc800078e3cff */
[----:B------:R-:W-:-:S04]  /*80b0*/  @P2 LOP3.LUT R4, R5, R4, RZ, 0x3c, !PT ;  /* 0x0000000405042212 */ /* 0x000fc800078e3cff */
[----:B------:R-:W-:-:S05]  /*80c0*/  @P2 LOP3.LUT R5, R5, R4, RZ, 0x3c, !PT ;  /* 0x0000000405052212 */ /* 0x000fca00078e3cff */
[----:B------:R-:W3:Y:S04]  /*80d0*/  @P2 LDG.E.U16 R24, [R4.64] ;  /* 0x0000000804182981 */ /* 0x000ee8000c1e1500 */
[----:B--2---:R-:W-:Y:S01]  /*80e0*/  STL [R1+0xa6c], R20 ;  /* 0x000a6c1401007387 */ /* 0x004fe20000100800 */
[----:B------:R-:W-:-:S03]  /*80f0*/  ISETP.GT.AND P0, PT, R3, 0x36, PT ;  /* 0x000000360300780c */ /* 0x000fc60003f04270 */
[----:B---3--:R0:W-:Y:S04]  /*8100*/  STL [R1+0x54], R24 ;  /* 0x0000541801007387 */ /* 0x0081e80000100800 */
        /* <DEDUP_REMOVED lines=38> */
[----:B------:R-:W-:-:S11]  /*8370*/  PRMT R17, RZ, 0x7610, R17 ;  /* 0x00007610ff117816 */ /* 0x000fd60000000011 */
[----:B---3--:R-:W-:-:S04]  /*8380*/  @P0 LOP3.LUT R5, R5, R4, RZ, 0x3c, !PT ;  /* 0x0000000405050212 */ /* 0x008fc800078e3cff */
[----:B------:R-:W-:-:S04]  /*8390*/  @P0 LOP3.LUT R4, R5, R4, RZ, 0x3c, !PT ;  /* 0x0000000405040212 */ /* 0x000fc800078e3cff */
[----:B------:R-:W-:-:S05]  /*83a0*/  @P0 LOP3.LUT R5, R5, R4, RZ, 0x3c, !PT ;  /* 0x0000000405050212 */ /* 0x000fca00078e3cff */
[----:B------:R-:W3:Y:S04]  /*83b0*/  @P0 LDG.E.U16 R17, [R4.64] ;  /* 0x0000000804110981 */ /* 0x000ee8000c1e1500 */
[----:B--2---:R-:W-:Y:S04]  /*83c0*/  STL [R1+0xa18], R28 ;  /* 0x000a181c01007387 */ /* 0x004fe80000100800 */
        /* <DEDUP_REMOVED lines=8> */
[----:B------:R0:W3:Y:S04]  /*8450*/  @P0 LDG.E.U16 R0, [R4.64] ;  /* 0x0000000804000981 */ /* 0x0000e8000c1e1500 */
[----:B0-----:R-:W2:Y:S04]  /*8460*/  LDL R4, [R1+0x298] ;  /* 0x0002980001047983 */ /* 0x001ea80000100800 */
[----:B------:R-:W2:Y:S01]  /*8470*/  LDL R5, [R1+0x29c] ;  /* 0x00029c0001057983 */ /* 0x000ea20000100800 */
[----:B------:R-:W-:Y:S02]  /*8480*/  ISETP.GT.AND P1, PT, R3, 0x39, PT ;  /* 0x000000390300780c */ /* 0x000fe40003f24270 */
[----:B------:R-:W-:-:S11]  /*8490*/  PRMT R28, RZ, 0x7610, R28 ;  /* 0x00007610ff1c7816 */ /* 0x000fd6000000001c */
        /* <DEDUP_REMOVED lines=10> */
[----:B------:R0:W2:Y:S04]  /*8540*/  @P1 LDG.E.U16 R21, [R4.64] ;  /* 0x0000000804151981 */ /* 0x0000a8000c1e1500 */
[----:B0-----:R-:W2:Y:S04]  /*8550*/  LDL R4, [R1+0x28c] ;  /* 0x00028c0001047983 */ /* 0x001ea80000100800 */
[----:B------:R-:W2:Y:S01]  /*8560*/  LDL R5, [R1+0x620] ;  /* 0x0006200001057983 */ /* 0x000ea20000100800 */
[----:B------:R-:W-:Y:S02]  /*8570*/  ISETP.GT.AND P0, PT, R3, 0x3a, PT ;  /* 0x0000003a0300780c */ /* 0x000fe40003f04270 */
[----:B------:R-:W-:-:S11]  /*8580*/  PRMT R16, RZ, 0x7610, R16 ;  /* 0x00007610ff107816 */ /* 0x000fd60000000010 */
[----:B--2---:R-:W-:-:S04]  /*8590*/  @P0 LOP3.LUT R5, R5, R4, RZ, 0x3c, !PT ;  /* 0x0000000405050212 */ /* 0x004fc800078e3cff */
[----:B------:R-:W-:-:S04]  /*85a0*/  @P0 LOP3.LUT R4, R5, R4, RZ, 0x3c, !PT ;  /* 0x0000000405040212 */ /* 0x000fc800078e3cff */
[----:B------:R-:W-:-:S05]  /*85b0*/  @P0 LOP3.LUT R5, R5, R4, RZ, 0x3c, !PT ;  /* 0x0000000405050212 */ /* 0x000fca00078e3cff */
[----:B------:R-:W2:Y:S04]  /*85c0*/  @P0 LDG.E.U16 R16, [R4.64] ;  /* 0x0000000804100981 */ /* 0x000ea8000c1e1500 */
        /* <DEDUP_REMOVED lines=71> */
[----:B--2---:R-:W-:Y:S01]  /*8a40*/  STL [R1], R2 ;  /* 0x0000000201007387 */ /* 0x004fe20000100800 */
[----:B---3--:R-:W-:-:S04]  /*8a50*/  @P0 LOP3.LUT R5, R5, R4, RZ, 0x3c, !PT ;  /* 0x0000000405050212 */ /* 0x008fc800078e3cff */
[----:B------:R-:W-:-:S04]  /*8a60*/  @P0 LOP3.LUT R4, R5, R4, RZ, 0x3c, !PT ;  /* 0x0000000405040212 */ /* 0x000fc800078e3cff */
[----:B------:R-:W-:-:S05]  /*8a70*/  @P0 LOP3.LUT R5, R5, R4, RZ, 0x3c, !PT ;  /* 0x0000000405050212 */ /* 0x000fca00078e3cff */
[----:B------:R0:W2:Y:S04]  /*8a80*/  @P0 LDG.E.U16 R27, [R4.64] ;  /* 0x00000008041b0981 */ /* 0x0000a8000c1e1500 */
[----:B0-----:R-:W3:Y:S04]  /*8a90*/  LDL R4, [R1+0x664] ;  /* 0x0006640001047983 */ /* 0x001ee80000100800 */
[----:B------:R-:W3:Y:S01]  /*8aa0*/  LDL R5, [R1+0x670] ;  /* 0x0006700001057983 */ /* 0x000ee20000100800 */
[----:B------:R-:W-:Y:S02]  /*8ab0*/  ISETP.GT.AND P1, PT, R3, 0x3f, PT ;  /* 0x0000003f0300780c */ /* 0x000fe40003f24270 */
[----:B----4-:R-:W-:Y:S01]  /*8ac0*/  PRMT R26, RZ, 0x7610, R26 ;  /* 0x00007610ff1a7816 */ /* 0x010fe2000000001a */
[----:B--2---:R0:W-:Y:S01]  /*8ad0*/  STL [R1+0xa2c], R27 ;  /* 0x000a2c1b01007387 */ /* 0x0041e20000100800 */
[----:B------:R-:W-:-:S03]  /*8ae0*/  PRMT R25, RZ, 0x7610, R25 ;  /* 0x00007610ff197816 */ /* 0x000fc60000000019 */
[----:B0-----:R-:W2:Y:S06]  /*8af0*/  LDL R27, [R1+0x6cc] ;  /* 0x0006cc00011b7983 */ /* 0x001eac0000100800 */
[----:B---3--:R-:W-:-:S04]  /*8b00*/  @P1 LOP3.LUT R5, R5, R4, RZ, 0x3c, !PT ;  /* 0x0000000405051212 */ /* 0x008fc800078e3cff */
[----:B------:R-:W-:-:S04]  /*8b10*/  @P1 LOP3.LUT R4, R5, R4, RZ, 0x3c, !PT ;  /* 0x0000000405041212 */ /* 0x000fc800078e3cff */
[----:B------:R-:W-:-:S05]  /*8b20*/  @P1 LOP3.LUT R5, R5, R4, RZ, 0x3c, !PT ;  /* 0x0000000405051212 */ /* 0x000fca00078e3cff */
[----:B------:R0:W3:Y:S04]  /*8b30*/  @P1 LDG.E.U16 R26, [R4.64] ;  /* 0x00000008041a1981 */ /* 0x0000e8000c1e1500 */
[----:B0-----:R-:W4:Y:S04]  /*8b40*/  LDL R4, [R1+0x66c] ;  /* 0x00066c0001047983 */ /* 0x001f280000100800 */
[----:B------:R-:W4:Y:S04]  /*8b50*/  LDL R5, [R1+0x6a0] ;  /* 0x0006a00001057983 */ /* 0x000f280000100800 */
[----:B------:R-:W0:Y:S01]  /*8b60*/  S2R R2, SR_TID.X ;  /* 0x0000000000027919 */ /* 0x000e220000002100 */
[----:B----4-:R-:W-:-:S04]  /*8b70*/  @P1 LOP3.LUT R5, R5, R4, RZ, 0x3c, !PT ;  /* 0x0000000405051212 */ /* 0x010fc800078e3cff */
[----:B------:R-:W-:-:S04]  /*8b80*/  @P1 LOP3.LUT R4, R5, R4, RZ, 0x3c, !PT ;  /* 0x0000000405041212 */ /* 0x000fc800078e3cff */
[----:B------:R-:W-:-:S05]  /*8b90*/  @P1 LOP3.LUT R5, R5, R4, RZ, 0x3c, !PT ;  /* 0x0000000405051212 */ /* 0x000fca00078e3cff */
[----:B------:R1:W4:Y:S04]  /*8ba0*/  @P1 LDG.E.U16 R25, [R4.64] ;  /* 0x0000000804191981 */ /* 0x000328000c1e1500 */
[----:B---3--:R3:W-:Y:S04]  /*8bb0*/  STL [R1+0xa1c], R26 ;  /* 0x000a1c1a01007387 */ /* 0x0087e80000100800 */
[----:B-1----:R-:W4:Y:S01]  /*8bc0*/  LDL R5, [R1+0x69c] ;  /* 0x00069c0001057983 */ /* 0x002f220000100800 */
[----:B0-----:R-:W-:Y:S02]  /*8bd0*/  LOP3.LUT R2, R2, 0x3f, RZ, 0xc0, !PT ;  /* 0x0000003f02027812 */ /* 0x001fe400078ec0ff */
[----:B------:R-:W-:Y:S01]  /*8be0*/  PRMT R24, RZ, 0x7610, R24 ;  /* 0x00007610ff187816 */ /* 0x000fe20000000018 */
[----:B---3--:R-:W3:Y:S01]  /*8bf0*/  LDL R26, [R1+0x6c8] ;  /* 0x0006c800011a7983 */ /* 0x008ee20000100800 */
[----:B------:R-:W-:-:S13]  /*8c00*/  ISETP.GE.AND P0, PT, R2, R3, PT ;  /* 0x000000030200720c */ /* 0x000fda0003f06270 */
[----:B--2---:R-:W-:Y:S01]  /*8c10*/  @!P0 IMAD.MOV.U32 R4, RZ, RZ, R27 ;  /* 0x000000ffff048224 */ /* 0x004fe200078e001b */
[----:B------:R-:W-:Y:S06]  /*8c20*/  BAR.SYNC.DEFER_BLOCKING 0x0 ;  /* 0x0000000000007b1d */ /* 0x000fec0000010000 */
[----:B----4-:R0:W-:Y:S01]  /*8c30*/  STL [R1+0xa20], R25 ;  /* 0x000a201901007387 */ /* 0x0101e20000100800 */
[----:B------:R-:W-:-:S03]  /*8c40*/  PRMT R19, RZ, 0x7610, R19 ;  /* 0x00007610ff137816 */ /* 0x000fc60000000013 */
[----:B------:R-:W2:Y:S04]  /*8c50*/  LDL R27, [R1+0x6b0] ;  /* 0x0006b000011b7983 */ /* 0x000ea80000100800 */
[----:B0-----:R-:W4:Y:S04]  /*8c60*/  LDL R25, [R1+0x6c4] ;  /* 0x0006c40001197983 */ /* 0x001f280000100800 */
[----:B------:R3:W2:Y:S02]  /*8c70*/  @!P0 LDG.E.U16 R24, [R4.64] ;  /* 0x0000000804188981 */ /* 0x0006a4000c1e1500 */
[----:B---3--:R-:W-:-:S02]  /*8c80*/  @!P0 IMAD.MOV.U32 R4, RZ, RZ, R26 ;  /* 0x000000ffff048224 */ /* 0x008fc400078e001a */
[----:B----4-:R-:W-:Y:S01]  /*8c90*/  @!P0 IMAD.MOV.U32 R5, RZ, RZ, R25 ;  /* 0x000000ffff058224 */ /* 0x010fe200078e0019 */
[----:B--2---:R0:W-:Y:S04]  /*8ca0*/  STL [R1+0xa24], R24 ;  /* 0x000a241801007387 */ /* 0x0041e80000100800 */
[----:B------:R1:W2:Y:S01]  /*8cb0*/  @!P0 LDG.E.U16 R19, [R4.64] ;  /* 0x0000000804138981 */ /* 0x0002a2000c1e1500 */
[----:B------:R-:W-:-:S03]  /*8cc0*/  PRMT R18, RZ, 0x7610, R18 ;  /* 0x00007610ff127816 */ /* 0x000fc60000000012 */
[----:B------:R-:W3:Y:S04]  /*8cd0*/  LDL R26, [R1+0x6a4] ;  /* 0x0006a400011a7983 */ /* 0x000ee80000100800 */
[----:B0-----:R-:W4:Y:S04]  /*8ce0*/  LDL R24, [R1+0x6b8] ;  /* 0x0006b80001187983 */ /* 0x001f280000100800 */
[----:B-1----:R-:W2:Y:S04]  /*8cf0*/  LDL R4, [R1+0x6bc] ;  /* 0x0006bc0001047983 */ /* 0x002ea80000100800 */
[----:B------:R-:W2:Y:S04]  /*8d00*/  LDL R5, [R1+0x6c0] ;  /* 0x0006c00001057983 */ /* 0x000ea80000100800 */
[----:B------:R-:W3:Y:S01]  /*8d10*/  LDL R25, [R1+0x6a8] ;  /* 0x0006a80001197983 */ /* 0x000ee20000100800 */
[----:B--2---:R-:W-:-:S04]  /*8d20*/  @!P0 LOP3.LUT R5, R5, R4, RZ, 0x3c, !PT ;  /* 0x0000000405058212 */ /* 0x004fc800078e3cff */
[----:B------:R-:W-:-:S04]  /*8d30*/  @!P0 LOP3.LUT R4, R5, R4, RZ, 0x3c, !PT ;  /* 0x0000000405048212 */ /* 0x000fc800078e3cff */
[----:B------:R-:W-:-:S05]  /*8d40*/  @!P0 LOP3.LUT R5, R5, R4, RZ, 0x3c, !PT ;  /* 0x0000000405058212 */ /* 0x000fca00078e3cff */
[----:B------:R-:W2:Y:S04]  /*8d50*/  @!P0 LDG.E.U16 R18, [R4.64] ;  /* 0x0000000804128981 */ /* 0x000ea8000c1e1500 */
[----:B------:R0:W-:Y:S04]  /*8d60*/  STL [R1+0xa28], R19 ;  /* 0x000a281301007387 */ /* 0x0001e80000100800 */
[----:B0-----:R-:W3:Y:S04]  /*8d70*/  LDL R19, [R1+0x6b4] ;  /* 0x0006b40001137983 */ /* 0x001ee80000100800 */
[----:B--2---:R0:W-:Y:S04]  /*8d80*/  STL [R1+0xa30], R18 ;  /* 0x000a301201007387 */ /* 0x0041e80000100800 */
[----:B0-----:R-:W2:Y:S01]  /*8d90*/  LDL R18, [R1+0x6ac] ;  /* 0x0006ac0001127983 */ /* 0x001ea20000100800 */
[----:B------:R-:W-:Y:S01]  /*8da0*/  PRMT R17, RZ, 0x7610, R17 ;  /* 0x00007610ff117816 */ /* 0x000fe20000000011 */
[----:B----4-:R-:W-:-:S02]  /*8db0*/  @!P0 IMAD.MOV.U32 R4, RZ, RZ, R24 ;  /* 0x000000ffff048224 */ /* 0x010fc400078e0018 */
[----:B---3--:R-:W-:Y:S01]  /*8dc0*/  @!P0 IMAD.MOV.U32 R5, RZ, RZ, R19 ;  /* 0x000000ffff058224 */ /* 0x008fe200078e0013 */
[----:B------:R-:W-:Y:S01]  /*8dd0*/  PRMT R16, RZ, 0x7610, R16 ;  /* 0x00007610ff107816 */ /* 0x000fe20000000010 */
[----:B------:R-:W3:Y:S04]  /*8de0*/  LDL R24, [R1+0x694] ;  /* 0x0006940001187983 */ /* 0x000ee80000100800 */
[----:B------:R0:W4:Y:S04]  /*8df0*/  @!P0 LDG.E.U16 R17, [R4.64] ;  /* 0x0000000804118981 */ /* 0x000128000c1e1500 */
[----:B------:R-:W3:Y:S01]  /*8e00*/  LDL R19, [R1+0x698] ;  /* 0x0006980001137983 */ /* 0x000ee20000100800 */
[----:B0-----:R-:W-:-:S02]  /*8e10*/  @!P0 IMAD.MOV.U32 R4, RZ, RZ, R27 ;  /* 0x000000ffff048224 */ /* 0x001fc400078e001b */
[----:B--2---:R-:W-:-:S05]  /*8e20*/  @!P0 IMAD.MOV.U32 R5, RZ, RZ, R18 ;  /* 0x000000ffff058224 */ /* 0x004fca00078e0012 */
[----:B------:R0:W2:Y:S04]  /*8e30*/  @!P0 LDG.E.U16 R16, [R4.64] ;  /* 0x0000000804108981 */ /* 0x0000a8000c1e1500 */
[----:B----4-:R1:W-:Y:S04]  /*8e40*/  STL [R1+0xa34], R17 ;  /* 0x000a341101007387 */ /* 0x0103e80000100800 */
[----:B------:R-:W4:Y:S01]  /*8e50*/  LDL R18, [R1+0x68c] ;  /* 0x00068c0001127983 */ /* 0x000f220000100800 */
[----:B------:R-:W-:-:S03]  /*8e60*/  PRMT R15, RZ, 0x7610, R15 ;  /* 0x00007610ff0f7816 */ /* 0x000fc6000000000f */
[----:B-1----:R-:W4:Y:S01]  /*8e70*/  LDL R17, [R1+0x690] ;  /* 0x0006900001117983 */ /* 0x002f220000100800 */
[----:B0-----:R-:W-:Y:S02]  /*8e80*/  @!P0 IMAD.MOV.U32 R4, RZ, RZ, R25 ;  /* 0x000000ffff048224 */ /* 0x001fe400078e0019 */
[----:B------:R-:W-:-:S05]  /*8e90*/  @!P0 IMAD.MOV.U32 R5, RZ, RZ, R26 ;  /* 0x000000ffff058224 */ /* 0x000fca00078e001a */
[----:B------:R3:W4:Y:S04]  /*8ea0*/  @!P0 LDG.E.U16 R15, [R4.64] ;  /* 0x00000008040f8981 */ /* 0x000728000c1e1500 */
[----:B--2---:R0:W-:Y:S04]  /*8eb0*/  STL [R1+0xa38], R16 ;  /* 0x000a381001007387 */ /* 0x0041e80000100800 */
[----:B------:R-:W2:Y:S04]  /*8ec0*/  LDL R25, [R1+0x684] ;  /* 0x0006840001197983 */ /* 0x000ea80000100800 */
[----:B0-----:R-:W2:Y:S01]  /*8ed0*/  LDL R16, [R1+0x688] ;  /* 0x0006880001107983 */ /* 0x001ea20000100800 */
[----:B------:R-:W-:Y:S01]  /*8ee0*/  PRMT R14, RZ, 0x7610, R14 ;  /* 0x00007610ff0e7816 */ /* 0x000fe2000000000e */
[----:B---3--:R-:W-:-:S02]  /*8ef0*/  @!P0 IMAD.MOV.U32 R4, RZ, RZ, R19 ;  /* 0x000000ffff048224 */ /* 0x008fc400078e0013 */
[----:B------:R-:W-:Y:S01]  /*8f00*/  @!P0 IMAD.MOV.U32 R5, RZ, RZ, R24 ;  /* 0x000000ffff058224 */ /* 0x000fe200078e0018 */
[----:B------:R-:W-:Y:S01]  /*8f10*/  PRMT R3, RZ, 0x7610, R3 ;  /* 0x00007610ff037816 */ /* 0x000fe20000000003 */
[----:B------:R-:W3:Y:S04]  /*8f20*/  LDL.LU R27, [R1+0x204] ;  /* 0x00020400011b7983 */ /* 0x000ee80000300800 */
[----:B------:R4:W3:Y:S01]  /*8f30*/  @!P0 LDG.E.U16 R14, [R4.64] ;  /* 0x00000008040e8981 */ /* 0x0008e2000c1e1500 */
[----:B------:R-:W-:Y:S01]  /*8f40*/  PRMT R7, RZ, 0x7610, R7 ;  /* 0x00007610ff077816 */ /* 0x000fe20000000007 */
[----:B----4-:R-:W-:Y:S02]  /*8f50*/  @!P0 IMAD.MOV.U32 R4, RZ, RZ, R17 ;  /* 0x000000ffff048224 */ /* 0x010fe400078e0011 */
[----:B------:R-:W-:-:S05]  /*8f60*/  @!P0 IMAD.MOV.U32 R5, RZ, RZ, R18 ;  /* 0x000000ffff058224 */ /* 0x000fca00078e0012 */
[----:B------:R2:W4:Y:S04]  /*8f70*/  @!P0 LDG.E.U16 R3, [R4.64] ;  /* 0x0000000804038981 */ /* 0x000528000c1e1500 */
[----:B------:R0:W-:Y:S04]  /*8f80*/  STL [R1+0xa3c], R15 ;  /* 0x000a3c0f01007387 */ /* 0x0001e80000100800 */
[----:B------:R-:W4:Y:S04]  /*8f90*/  LDL R24, [R1+0x67c] ;  /* 0x00067c0001187983 */ /* 0x000f280000100800 */
[----:B------:R-:W4:Y:S01]  /*8fa0*/  LDL R19, [R1+0x680] ;  /* 0x0006800001137983 */ /* 0x000f220000100800 */
[----:B--2---:R-:W-:-:S02]  /*8fb0*/  @!P0 IMAD.MOV.U32 R5, RZ, RZ, R25 ;  /* 0x000000ffff058224 */ /* 0x004fc400078e0019 */
[----:B------:R-:W-:-:S05]  /*8fc0*/  @!P0 IMAD.MOV.U32 R4, RZ, RZ, R16 ;  /* 0x000000ffff048224 */ /* 0x000fca00078e0010 */
[----:B------:R1:W2:Y:S04]  /*8fd0*/  @!P0 LDG.E.U16 R7, [R4.64] ;  /* 0x0000000804078981 */ /* 0x0002a8000c1e1500 */
[----:B------:R-:W0:Y:S04]  /*8fe0*/  S2R R2, SR_TID.X ;  /* 0x0000000000027919 */ /* 0x000e280000002100 */
[----:B---3--:R-:W-:Y:S04]  /*8ff0*/  STL [R1+0xa40], R14 ;  /* 0x000a400e01007387 */ /* 0x008fe80000100800 */
[----:B------:R-:W3:Y:S04]  /*9000*/  LDL R18, [R1+0x674] ;  /* 0x0006740001127983 */ /* 0x000ee80000100800 */
[----:B------:R-:W3:Y:S04]  /*9010*/  LDL R17, [R1+0x678] ;  /* 0x0006780001117983 */ /* 0x000ee80000100800 */
[----:B----4-:R-:W-:Y:S04]  /*9020*/  STL [R1+0xa44], R3 ;  /* 0x000a440301007387 */ /* 0x010fe80000100800 */
[----:B------:R-:W4:Y:S01]  /*9030*/  LDL R16, [R1+0x280] ;  /* 0x0002800001107983 */ /* 0x000f220000100800 */
[----:B0-----:R-:W-:-:S03]  /*9040*/  LOP3.LUT R2, R2, 0x3f, RZ, 0xc0, !PT ;  /* 0x0000003f02027812 */ /* 0x001fc600078ec0ff */
[----:B------:R-:W4:Y:S02]  /*9050*/  LDL R15, [R1+0x658] ;  /* 0x00065800010f7983 */ /* 0x000f240000100800 */
[----:B------:R-:W-:Y:S02]  /*9060*/  IMAD.SHL.U32 R2, R2, 0x2, RZ ;  /* 0x0000000202027824 */ /* 0x000fe400078e00ff */
[----:B-1----:R-:W-:-:S03]  /*9070*/  @!P0 IMAD.MOV.U32 R4, RZ, RZ, R19 ;  /* 0x000000ffff048224 */ /* 0x002fc600078e0013 */
[----:B------:R0:W-:Y:S01]  /*9080*/  STS.U16 [R2], R6 ;  /* 0x0000000602007388 */ /* 0x0001e20000000400 */
[----:B------:R-:W-:Y:S01]  /*9090*/  @!P0 IMAD.MOV.U32 R5, RZ, RZ, R24 ;  /* 0x000000ffff058224 */ /* 0x000fe200078e0018 */
[----:B0-----:R-:W-:-:S06]  /*90a0*/  PRMT R6, RZ, 0x7610, R6 ;  /* 0x00007610ff067816 */ /* 0x001fcc0000000006 */
[----:B------:R0:W4:Y:S04]  /*90b0*/  @!P0 LDG.E.U16 R6, [R4.64] ;  /* 0x0000000804068981 */ /* 0x000128000c1e1500 */
[----:B--2---:R1:W-:Y:S04]  /*90c0*/  STL [R1+0xa48], R7 ;  /* 0x000a480701007387 */ /* 0x0043e80000100800 */
[----:B------:R-:W2:Y:S04]  /*90d0*/  LDL R14, [R1+0x278] ;  /* 0x00027800010e7983 */ /* 0x000ea80000100800 */
[----:B-1----:R-:W2:Y:S01]  /*90e0*/  LDL R7, [R1+0x27c] ;  /* 0x00027c0001077983 */ /* 0x002ea20000100800 */
[----:B0-----:R-:W-:-:S03]  /*90f0*/  PRMT R5, RZ, 0x7610, R5 ;  /* 0x00007610ff057816 */ /* 0x001fc60000000005 */
[----:B------:R3:W-:Y:S04]  /*9100*/  STS.U16 [R2+0x80], R9 ;  /* 0x0000800902007388 */ /* 0x0007e80000000400 */
[----:B------:R0:W-:Y:S01]  /*9110*/  STS.U16 [R2+0x800], R8 ;  /* 0x0008000802007388 */ /* 0x0001e20000000400 */
[----:B------:R-:W-:Y:S01]  /*9120*/  PRMT R4, RZ, 0x7610, R4 ;  /* 0x00007610ff047816 */ /* 0x000fe20000000004 */
[----:B---3--:R-:W-:Y:S02]  /*9130*/  @!P0 IMAD.MOV.U32 R9, RZ, RZ, R18 ;  /* 0x000000ffff098224 */ /* 0x008fe400078e0012 */
[----:B0-----:R-:W-:-:S05]  /*9140*/  @!P0 IMAD.MOV.U32 R8, RZ, RZ, R17 ;  /* 0x000000ffff088224 */ /* 0x001fca00078e0011 */
[----:B------:R4:W3:Y:S04]  /*9150*/  @!P0 LDG.E.U16 R5, [R8.64] ;  /* 0x0000000808058981 */ /* 0x0008e8000c1e1500 */
[----:B------:R0:W-:Y:S01]  /*9160*/  STS.U16 [R2+0x1000], R10 ;  /* 0x0010000a02007388 */ /* 0x0001e20000000400 */
[----:B----4-:R-:W-:Y:S02]  /*9170*/  @!P0 IMAD.MOV.U32 R8, RZ, RZ, R15 ;  /* 0x000000ffff088224 */ /* 0x010fe400078e000f */
[----:B------:R-:W-:Y:S01]  /*9180*/  @!P0 IMAD.MOV.U32 R9, RZ, RZ, R16 ;  /* 0x000000ffff098224 */ /* 0x000fe200078e0010 */
[----:B0-----:R-:W-:-:S04]  /*9190*/  PRMT R10, RZ, 0x7610, R10 ;  /* 0x00007610ff0a7816 */ /* 0x001fc8000000000a */
[----:B------:R2:W4:Y:S04]  /*91a0*/  @!P0 LDG.E.U16 R4, [R8.64] ;  /* 0x0000000808048981 */ /* 0x000528000c1e1500 */
[----:B------:R0:W-:Y:S04]  /*91b0*/  STL [R1+0xa4c], R6 ;  /* 0x000a4c0601007387 */ /* 0x0001e80000100800 */
[----:B------:R-:W4:Y:S04]  /*91c0*/  LDL R3, [R1+0x274] ;  /* 0x0002740001037983 */ /* 0x000f280000100800 */
[----:B0-----:R-:W4:Y:S01]  /*91d0*/  LDL R6, [R1+0x270] ;  /* 0x0002700001067983 */ /* 0x001f220000100800 */
[----:B--2---:R-:W-:-:S02]  /*91e0*/  @!P0 IMAD.MOV.U32 R9, RZ, RZ, R14 ;  /* 0x000000ffff098224 */ /* 0x004fc400078e000e */
[----:B------:R-:W-:-:S05]  /*91f0*/  @!P0 IMAD.MOV.U32 R8, RZ, RZ, R7 ;  /* 0x000000ffff088224 */ /* 0x000fca00078e0007 */
[----:B------:R0:W2:Y:S04]  /*9200*/  @!P0 LDG.E.U16 R10, [R8.64] ;  /* 0x00000008080a8981 */ /* 0x0000a8000c1e1500 */
[----:B------:R1:W-:Y:S04]  /*9210*/  STS.U16 [R2+0x880], R27 ;  /* 0x0008801b02007388 */ /* 0x0003e80000000400 */
[----:B---3--:R-:W-:Y:S04]  /*9220*/  STL [R1+0xa50], R5 ;  /* 0x000a500501007387 */ /* 0x008fe80000100800 */
[----:B------:R3:W-:Y:S04]  /*9230*/  STS.U16 [R2+0x1080], R11 ;  /* 0x0010800b02007388 */ /* 0x0007e80000000400 */
[----:B----4-:R-:W-:Y:S04]  /*9240*/  STL [R1+0xa54], R4 ;  /* 0x000a540401007387 */ /* 0x010fe80000100800 */
[----:B------:R-:W4:Y:S04]  /*9250*/  LDL.LU R16, [R1+0x174] ;  /* 0x0001740001107983 */ /* 0x000f280000300800 */
[----:B------:R-:W4:Y:S01]  /*9260*/  LDL.LU R17, [R1+0x170] ;  /* 0x0001700001117983 */ /* 0x000f220000300800 */
[----:B0-----:R-:W-:-:S03]  /*9270*/  @!P0 IMAD.MOV.U32 R8, RZ, RZ, R3 ;  /* 0x000000ffff088224 */ /* 0x001fc600078e0003 */
[----:B-1----:R-:W4:Y:S01]  /*9280*/  LDL.LU R27, [R1+0x134] ;  /* 0x00013400011b7983 */ /* 0x002f220000300800 */
[----:B------:R-:W-:Y:S01]  /*9290*/  @!P0 IMAD.MOV.U32 R9, RZ, RZ, R6 ;  /* 0x000000ffff098224 */ /* 0x000fe200078e0006 */
[----:B---3--:R-:W-:-:S06]  /*92a0*/  PRMT R11, RZ, 0x7610, R11 ;  /* 0x00007610ff0b7816 */ /* 0x008fcc000000000b */
[----:B------:R0:W3:Y:S04]  /*92b0*/  @!P0 LDG.E.U16 R11, [R8.64] ;  /* 0x00000008080b8981 */ /* 0x0000e8000c1e1500 */
[----:B--2---:R1:W-:Y:S04]  /*92c0*/  STL [R1+0xa58], R10 ;  /* 0x000a580a01007387 */ /* 0x0043e80000100800 */
[----:B-1----:R-:W2:Y:S04]  /*92d0*/  LDL.LU R10, [R1+0x130] ;  /* 0x00013000010a7983 */ /* 0x002ea80000300800 */
[----:B------:R-:W2:Y:S04]  /*92e0*/  LDL.LU R3, [R1+0xe0] ;  /* 0x0000e00001037983 */ /* 0x000ea80000300800 */
        /* <DEDUP_REMOVED lines=11> */
[----:B0-----:R-:W2:Y:S04]  /*93a0*/  LDL R8, [R1+0x268] ;  /* 0x0002680001087983 */ /* 0x001ea80000100800 */
[----:B------:R-:W2:Y:S04]  /*93b0*/  LDL R9, [R1+0x26c] ;  /* 0x00026c0001097983 */ /* 0x000ea80000100800 */
[----:B------:R0:W-:Y:S04]  /*93c0*/  STS.U16 [R2+0x1800], R12 ;  /* 0x0018000c02007388 */ /* 0x0001e80000000400 */
[----:B---3--:R1:W-:Y:S01]  /*93d0*/  STL [R1+0xa5c], R11 ;  /* 0x000a5c0b01007387 */ /* 0x0083e20000100800 */
[----:B0-----:R-:W-:-:S03]  /*93e0*/  PRMT R12, RZ, 0x7610, R12 ;  /* 0x00007610ff0c7816 */ /* 0x001fc6000000000c */
[----:B-1----:R-:W3:Y:S01]  /*93f0*/  LDL R11, [R1+0x264] ;  /* 0x00026400010b7983 */ /* 0x002ee20000100800 */
[----:B--2---:R-:W-:-:S04]  /*9400*/  @!P0 LOP3.LUT R9, R9, R8, RZ, 0x3c, !PT ;  /* 0x0000000809098212 */ /* 0x004fc800078e3cff */
[----:B------:R-:W-:-:S04]  /*9410*/  @!P0 LOP3.LUT R8, R9, R8, RZ, 0x3c, !PT ;  /* 0x0000000809088212 */ /* 0x000fc800078e3cff */
[----:B------:R-:W-:-:S05]  /*9420*/  @!P0 LOP3.LUT R9, R9, R8, RZ, 0x3c, !PT ;  /* 0x0000000809098212 */ /* 0x000fca00078e3cff */
[----:B------:R0:W2:Y:S04]  /*9430*/  @!P0 LDG.E.U16 R12, [R8.64] ;  /* 0x00000008080c8981 */ /* 0x0000a8000c1e1500 */
[----:B0-----:R-:W2:Y:S01]  /*9440*/  LDL R9, [R1+0x260] ;  /* 0x0002600001097983 */ /* 0x001ea20000100800 */
[----:B---3--:R-:W-:-:S03]  /*9450*/  @!P0 IMAD.MOV.U32 R8, RZ, RZ, R11 ;  /* 0x000000ffff088224 */ /* 0x008fc600078e000b */
[----:B------:R0:W-:Y:S02]  /*9460*/  STS.U16 [R2+0x1880], R13 ;  /* 0x0018800d02007388 */ /* 0x0001e40000000400 */
[----:B0-----:R-:W-:-:S06]  /*9470*/  PRMT R13, RZ, 0x7610, R13 ;  /* 0x00007610ff0d7816 */ /* 0x001fcc000000000d */
[----:B--2---:R-:W2:Y:S04]  /*9480*/  @!P0 LDG.E.U16 R13, [R8.64] ;  /* 0x00000008080d8981 */ /* 0x004ea8000c1e1500 */
[----:B------:R-:W-:Y:S04]  /*9490*/  STL [R1+0xa60], R12 ;  /* 0x000a600c01007387 */ /* 0x000fe80000100800 */
[----:B----4-:R0:W-:Y:S04]  /*94a0*/  STS.U16 [R2+0x2000], R16 ;  /* 0x0020001002007388 */ /* 0x0101e80000000400 */
[----:B------:R1:W-:Y:S04]  /*94b0*/  STS.U16 [R2+0x2080], R17 ;  /* 0x0020801102007388 */ /* 0x0003e80000000400 */
[----:B------:R3:W-:Y:S04]  /*94c0*/  STS.U16 [R2+0x2800], R27 ;  /* 0x0028001b02007388 */ /* 0x0007e80000000400 */
[----:B--2---:R-:W-:Y:S04]  /*94d0*/  STL [R1+0xa64], R13 ;  /* 0x000a640d01007387 */ /* 0x004fe80000100800 */
[----:B0-----:R-:W2:Y:S04]  /*94e0*/  LDL.LU R16, [R1+0x168] ;  /* 0x0001680001107983 */ /* 0x001ea80000300800 */
[----:B-1----:R-:W4:Y:S04]  /*94f0*/  LDL.LU R17, [R1+0x12c] ;  /* 0x00012c0001117983 */ /* 0x002f280000300800 */
[----:B---3--:R-:W3:Y:S04]  /*9500*/  LDL.LU R27, [R1+0x128] ;  /* 0x00012800011b7983 */ /* 0x008ee80000300800 */
[----:B------:R0:W-:Y:S04]  /*9510*/  STS.U16 [R2+0x3080], R18 ;  /* 0x0030801202007388 */ /* 0x0001e80000000400 */
[----:B------:R1:W-:Y:S04]  /*9520*/  STS.U16 [R2+0x3880], R0 ;  /* 0x0038800002007388 */ /* 0x0003e80000000400 */
[----:B------:R1:W-:Y:S04]  /*9530*/  STS.U16 [R2+0x3000], R3 ;  /* 0x0030000302007388 */ /* 0x0003e80000000400 */
[----:B0-----:R-:W3:Y:S04]  /*9540*/  LDL.LU R18, [R1+0xc4] ;  /* 0x0000c40001127983 */ /* 0x001ee80000300800 */
[----:B-1----:R-:W3:Y:S01]  /*9550*/  LDL.LU R0, [R1+0xa7c] ;  /* 0x000a7c0001007983 */ /* 0x002ee20000300800 */
[----:B------:R-:W-:-:S03]  /*9560*/  LOP3.LUT R3, R2, 0x10, RZ, 0x3c, !PT ;  /* 0x0000001002037812 */ /* 0x000fc600078e3cff */
[----:B------:R0:W-:Y:S04]  /*9570*/  STS.U16 [R2+0x2880], R10 ;  /* 0x0028800a02007388 */ /* 0x0001e80000000400 */
[----:B------:R1:W-:Y:S04]  /*9580*/  STS.U16 [R2+0x3800], R4 ;  /* 0x0038000402007388 */ /* 0x0003e80000000400 */
[----:B------:R-:W3:Y:S04]  /*9590*/  LDL.LU R13, [R1+0x250] ;  /* 0x00025000010d7983 */ /* 0x000ee80000300800 */
[----:B------:R0:W-:Y:S04]  /*95a0*/  STS.U16 [R3+0x100], R5 ;  /* 0x0001000503007388 */ /* 0x0001e80000000400 */
[----:B------:R-:W3:Y:S04]  /*95b0*/  LDL.LU R8, [R1+0x24c] ;  /* 0x00024c0001087983 */ /* 0x000ee80000300800 */
[----:B------:R-:W-:Y:S04]  /*95c0*/  STS.U16 [R3+0x180], R6 ;  /* 0x0001800603007388 */ /* 0x000fe80000000400 */
[----:B------:R-:W3:Y:S04]  /*95d0*/  LDL.LU R9, [R1+0x218] ;  /* 0x0002180001097983 */ /* 0x000ee80000300800 */
[----:B------:R-:W-:Y:S04]  /*95e0*/  STS.U16 [R3+0x900], R7 ;  /* 0x0009000703007388 */ /* 0x000fe80000000400 */
[----:B------:R-:W3:Y:S04]  /*95f0*/  LDL.LU R12, [R1+0x214] ;  /* 0x00021400010c7983 */ /* 0x000ee80000300800 */
[----:B------:R-:W-:Y:S04]  /*9600*/  STS.U16 [R3+0x980], R14 ;  /* 0x0009800e03007388 */ /* 0x000fe80000000400 */
[----:B------:R-:W3:Y:S04]  /*9610*/  LDL.LU R11, [R1+0x1dc] ;  /* 0x0001dc00010b7983 */ /* 0x000ee80000300800 */
[----:B------:R-:W-:Y:S04]  /*9620*/  STS.U16 [R3+0x1100], R15 ;  /* 0x0011000f03007388 */ /* 0x000fe80000000400 */
[----:B0-----:R-:W3:Y:S04]  /*9630*/  LDL.LU R10, [R1+0x1d8] ;  /* 0x0001d800010a7983 */ /* 0x001ee80000300800 */
[----:B------:R0:W-:Y:S04]  /*9640*/  STS.U16 [R3+0x1180], R19 ;  /* 0x0011801303007388 */ /* 0x0001e80000000400 */
[----:B-1----:R-:W3:Y:S04]  /*9650*/  LDL.LU R4, [R1+0x1a4] ;  /* 0x0001a40001047983 */ /* 0x002ee80000300800 */
[----:B------:R1:W-:Y:S04]  /*9660*/  STS.U16 [R3+0x1900], R24 ;  /* 0x0019001803007388 */ /* 0x0003e80000000400 */
[----:B------:R-:W3:Y:S04]  /*9670*/  LDL.LU R5, [R1+0x1a0] ;  /* 0x0001a00001057983 */ /* 0x000ee80000300800 */
[----:B------:R1:W-:Y:S04]  /*9680*/  STS.U16 [R3+0x1980], R25 ;  /* 0x0019801903007388 */ /* 0x0003e80000000400 */
[----:B0-----:R-:W3:Y:S04]  /*9690*/  LDL.LU R19, [R1+0x164] ;  /* 0x0001640001137983 */ /* 0x001ee80000300800 */
[----:B------:R0:W-:Y:S04]  /*96a0*/  STS.U16 [R3+0x2100], R26 ;  /* 0x0021001a03007388 */ /* 0x0001e80000000400 */
[----:B-1----:R-:W3:Y:S04]  /*96b0*/  LDL.LU R24, [R1+0x160] ;  /* 0x0001600001187983 */ /* 0x002ee80000300800 */
[----:B------:R-:W3:Y:S04]  /*96c0*/  LDL.LU R25, [R1+0x124] ;  /* 0x0001240001197983 */ /* 0x000ee80000300800 */
[----:B0-----:R-:W3:Y:S04]  /*96d0*/  LDL.LU R26, [R1+0x120] ;  /* 0x00012000011a7983 */ /* 0x001ee80000300800 */
[----:B------:R-:W3:Y:S04]  /*96e0*/  LDL.LU R6, [R1+0xc0] ;  /* 0x0000c00001067983 */ /* 0x000ee80000300800 */
[----:B--2---:R-:W-:Y:S04]  /*96f0*/  STS.U16 [R3+0x2180], R16 ;  /* 0x0021801003007388 */ /* 0x004fe80000000400 */
[----:B----4-:R-:W-:Y:S04]  /*9700*/  STS.U16 [R3+0x2900], R17 ;  /* 0x0029001103007388 */ /* 0x010fe80000000400 */
[----:B---3--:R0:W-:Y:S04]  /*9710*/  STS.U16 [R3+0x2980], R27 ;  /* 0x0029801b03007388 */ /* 0x0081e80000000400 */
[----:B0-----:R-:W2:Y:S04]  /*9720*/  LDL.LU R27, [R1+0x7c] ;  /* 0x00007c00011b7983 */ /* 0x001ea80000300800 */
[----:B------:R-:W3:Y:S04]  /*9730*/  LDL.LU R7, [R1+0x20] ;  /* 0x0000200001077983 */ /* 0x000ee80000300800 */
[----:B------:R0:W-:Y:S04]  /*9740*/  STS.U16 [R3+0x3100], R0 ;  /* 0x0031000003007388 */ /* 0x0001e80000000400 */
[----:B------:R-:W-:Y:S01]  /*9750*/  STS.U16 [R3+0x3180], R18 ;  /* 0x0031801203007388 */ /* 0x000fe20000000400 */
[----:B0-----:R-:W-:-:S03]  /*9760*/  LOP3.LUT R0, R2, 0x20, RZ, 0x3c, !PT ;  /* 0x0000002002007812 */ /* 0x001fc600078e3cff */
[----:B------:R-:W-:Y:S04]  /*9770*/  STS.U16 [R3+0x3900], R28 ;  /* 0x0039001c03007388 */ /* 0x000fe80000000400 */
[----:B------:R0:W-:Y:S04]  /*9780*/  STS.U16 [R3+0x3980], R21 ;  /* 0x0039801503007388 */ /* 0x0001e80000000400 */
[----:B------:R-:W-:Y:S04]  /*9790*/  STS.U16 [R0+0x200], R13 ;  /* 0x0002000d00007388 */ /* 0x000fe80000000400 */
[----:B------:R-:W-:Y:S04]  /*97a0*/  STS.U16 [R0+0x280], R8 ;  /* 0x0002800800007388 */ /* 0x000fe80000000400 */
[----:B0-----:R-:W4:Y:S04]  /*97b0*/  LDL.LU R3, [R1+0x248] ;  /* 0x0002480001037983 */ /* 0x001f280000300800 */
[----:B------:R-:W4:Y:S04]  /*97c0*/  LDL.LU R14, [R1+0x244] ;  /* 0x00024400010e7983 */ /* 0x000f280000300800 */
[----:B------:R-:W4:Y:S04]  /*97d0*/  LDL.LU R15, [R1+0x210] ;  /* 0x00021000010f7983 */ /* 0x000f280000300800 */
[----:B------:R-:W-:Y:S04]  /*97e0*/  STS.U16 [R0+0xa00], R9 ;  /* 0x000a000900007388 */ /* 0x000fe80000000400 */
        /* <DEDUP_REMOVED lines=10> */
[----:B------:R0:W-:Y:S04]  /*9890*/  STS.U16 [R0+0x2200], R19 ;  /* 0x0022001300007388 */ /* 0x0001e80000000400 */
[----:B------:R1:W-:Y:S04]  /*98a0*/  STS.U16 [R0+0x2280], R24 ;  /* 0x0022801800007388 */ /* 0x0003e80000000400 */
[----:B------:R1:W-:Y:S04]  /*98b0*/  STS.U16 [R0+0x2a00], R25 ;  /* 0x002a001900007388 */ /* 0x0003e80000000400 */
[----:B------:R1:W-:Y:S04]  /*98c0*/  STS.U16 [R0+0x2a80], R26 ;  /* 0x002a801a00007388 */ /* 0x0003e80000000400 */
[----:B0-----:R-:W4:Y:S04]  /*98d0*/  LDL.LU R19, [R1+0x15c] ;  /* 0x00015c0001137983 */ /* 0x001f280000300800 */
[----:B-1----:R-:W4:Y:S04]  /*98e0*/  LDL.LU R24, [R1+0x158] ;  /* 0x0001580001187983 */ /* 0x002f280000300800 */
[----:B------:R-:W-:Y:S04]  /*98f0*/  STS.U16 [R0+0x3200], R6 ;  /* 0x0032000600007388 */ /* 0x000fe80000000400 */
[----:B------:R-:W4:Y:S04]  /*9900*/  LDL.LU R25, [R1+0x11c] ;  /* 0x00011c0001197983 */ /* 0x000f280000300800 */
[----:B------:R-:W4:Y:S04]  /*9910*/  LDL.LU R26, [R1+0x118] ;  /* 0x00011800011a7983 */ /* 0x000f280000300800 */
[----:B--2---:R0:W-:Y:S04]  /*9920*/  STS.U16 [R0+0x3280], R27 ;  /* 0x0032801b00007388 */ /* 0x0041e80000000400 */
[----:B---3--:R-:W-:Y:S04]  /*9930*/  STS.U16 [R0+0x3a00], R7 ;  /* 0x003a000700007388 */ /* 0x008fe80000000400 */
[----:B------:R1:W-:Y:S04]  /*9940*/  STS.U16 [R0+0x3a80], R29 ;  /* 0x003a801d00007388 */ /* 0x0003e80000000400 */
[----:B0-----:R-:W2:Y:S04]  /*9950*/  LDL.LU R27, [R1+0x74] ;  /* 0x00007400011b7983 */ /* 0x001ea80000300800 */
[----:B-1----:R-:W3:Y:S01]  /*9960*/  LDL.LU R29, [R1+0xa78] ;  /* 0x000a7800011d7983 */ /* 0x002ee20000300800 */
[----:B------:R-:W-:-:S03]  /*9970*/  LOP3.LUT R13, R2, 0x30, RZ, 0x3c, !PT ;  /* 0x00000030020d7812 */ /* 0x000fc600078e3cff */
[----:B------:R-:W-:Y:S04]  /*9980*/  STL [R1+0xa68], R0 ;  /* 0x000a680001007387 */ /* 0x000fe80000100800 */
[----:B------:R-:W2:Y:S04]  /*9990*/  LDL.LU R8, [R1+0x240] ;  /* 0x0002400001087983 */ /* 0x000ea80000300800 */
[----:B------:R-:W2:Y:S04]  /*99a0*/  LDL.LU R9, [R1+0x23c] ;  /* 0x00023c0001097983 */ /* 0x000ea80000300800 */
[----:B------:R-:W2:Y:S04]  /*99b0*/  LDL.LU R12, [R1+0x208] ;  /* 0x00020800010c7983 */ /* 0x000ea80000300800 */
[----:B----4-:R0:W-:Y:S04]  /*99c0*/  STS.U16 [R13+0x300], R3 ;  /* 0x000300030d007388 */ /* 0x0101e80000000400 */
        /* <DEDUP_REMOVED lines=11> */
[----:B------:R1:W-:Y:S04]  /*9a80*/  STS.U16 [R13+0x1b00], R28 ;  /* 0x001b001c0d007388 */ /* 0x0003e80000000400 */
[----:B0-----:R-:W4:Y:S04]  /*9a90*/  LDL.LU R3, [R1+0x150] ;  /* 0x0001500001037983 */ /* 0x001f280000300800 */
[----:B------:R0:W-:Y:S04]  /*9aa0*/  STS.U16 [R13+0x1b80], R21 ;  /* 0x001b80150d007388 */ /* 0x0001e80000000400 */
[----:B-1----:R-:W4:Y:S04]  /*9ab0*/  LDL.LU R28, [R1+0x114] ;  /* 0x00011400011c7983 */ /* 0x002f280000300800 */
[----:B0-----:R-:W4:Y:S04]  /*9ac0*/  LDL.LU R21, [R1+0x108] ;  /* 0x0001080001157983 */ /* 0x001f280000300800 */
[----:B------:R-:W4:Y:S04]  /*9ad0*/  LDL.LU R14, [R1+0x10] ;  /* 0x00001000010e7983 */ /* 0x000f280000300800 */
[----:B------:R-:W4:Y:S04]  /*9ae0*/  LDL.LU R15, [R1+0x238] ;  /* 0x00023800010f7983 */ /* 0x000f280000300800 */
[----:B------:R-:W4:Y:S04]  /*9af0*/  LDL.LU R16, [R1+0x234] ;  /* 0x0002340001107983 */ /* 0x000f280000300800 */
[----:B------:R0:W-:Y:S04]  /*9b00*/  STS.U16 [R13+0x2300], R19 ;  /* 0x002300130d007388 */ /* 0x0001e80000000400 */
[----:B------:R-:W4:Y:S04]  /*9b10*/  LDL.LU R17, [R1+0x1fc] ;  /* 0x0001fc0001117983 */ /* 0x000f280000300800 */
[----:B------:R1:W-:Y:S04]  /*9b20*/  STS.U16 [R13+0x2380], R24 ;  /* 0x002380180d007388 */ /* 0x0003e80000000400 */
[----:B------:R-:W4:Y:S04]  /*9b30*/  LDL.LU R18, [R1+0x1f8] ;  /* 0x0001f80001127983 */ /* 0x000f280000300800 */
[----:B------:R1:W-:Y:S04]  /*9b40*/  STS.U16 [R13+0x2b00], R25 ;  /* 0x002b00190d007388 */ /* 0x0003e80000000400 */
[----:B0-----:R-:W4:Y:S04]  /*9b50*/  LDL.LU R19, [R1+0x1c4] ;  /* 0x0001c40001137983 */ /* 0x001f280000300800 */
[----:B------:R0:W-:Y:S04]  /*9b60*/  STS.U16 [R13+0x2b80], R26 ;  /* 0x002b801a0d007388 */ /* 0x0001e80000000400 */
[----:B-1----:R-:W4:Y:S04]  /*9b70*/  LDL.LU R24, [R1+0x1c0] ;  /* 0x0001c00001187983 */ /* 0x002f280000300800 */
[----:B------:R-:W4:Y:S04]  /*9b80*/  LDL.LU R25, [R1+0x18c] ;  /* 0x00018c0001197983 */ /* 0x000f280000300800 */
[----:B0-----:R-:W4:Y:S04]  /*9b90*/  LDL.LU R26, [R1+0x188] ;  /* 0x00018800011a7983 */ /* 0x001f280000300800 */
[----:B---3--:R-:W-:Y:S04]  /*9ba0*/  STS.U16 [R13+0x3300], R29 ;  /* 0x0033001d0d007388 */ /* 0x008fe80000000400 */
[----:B--2---:R0:W-:Y:S04]  /*9bb0*/  STS.U16 [R13+0x3380], R27 ;  /* 0x0033801b0d007388 */ /* 0x0041e80000000400 */
[----:B------:R1:W-:Y:S04]  /*9bc0*/  STS.U16 [R13+0x3b00], R22 ;  /* 0x003b00160d007388 */ /* 0x0003e80000000400 */
[----:B------:R2:W-:Y:S04]  /*9bd0*/  STS.U16 [R13+0x3b80], R23 ;  /* 0x003b80170d007388 */ /* 0x0005e80000000400 */
[----:B0-----:R-:W3:Y:S04]  /*9be0*/  LDL.LU R27, [R1+0x14c] ;  /* 0x00014c00011b7983 */ /* 0x001ee80000300800 */
[----:B-1----:R-:W3:Y:S04]  /*9bf0*/  LDL.LU R22, [R1+0xa74] ;  /* 0x000a740001167983 */ /* 0x002ee80000300800 */
[----:B--2---:R-:W2:Y:S01]  /*9c00*/  LDL.LU R23, [R1+0xa70] ;  /* 0x000a700001177983 */ /* 0x004ea20000300800 */
[----:B------:R-:W-:-:S05]  /*9c10*/  LOP3.LUT R29, R2, 0x40, RZ, 0x3c, !PT ;  /* 0x00000040021d7812 */ /* 0x000fca00078e3cff */
[----:B------:R-:W-:Y:S04]  /*9c20*/  STS.U16 [R29+0x400], R8 ;  /* 0x000400081d007388 */ /* 0x000fe80000000400 */
[----:B------:R-:W-:Y:S04]  /*9c30*/  STS.U16 [R29+0x480], R9 ;  /* 0x000480091d007388 */ /* 0x000fe80000000400 */
[----:B------:R-:W-:Y:S04]  /*9c40*/  STS.U16 [R29+0xc00], R12 ;  /* 0x000c000c1d007388 */ /* 0x000fe80000000400 */
[----:B----4-:R-:W-:Y:S04]  /*9c50*/  STS.U16 [R29+0xc80], R11 ;  /* 0x000c800b1d007388 */ /* 0x010fe80000000400 */
[----:B------:R-:W-:Y:S04]  /*9c60*/  STS.U16 [R29+0x1400], R10 ;  /* 0x0014000a1d007388 */ /* 0x000fe80000000400 */
[----:B------:R-:W-:Y:S04]  /*9c70*/  STS.U16 [R29+0x1480], R4 ;  /* 0x001480041d007388 */ /* 0x000fe80000000400 */
[----:B------:R-:W-:Y:S04]  /*9c80*/  STS.U16 [R29+0x1c00], R5 ;  /* 0x001c00051d007388 */ /* 0x000fe80000000400 */
[----:B------:R-:W-:Y:S04]  /*9c90*/  STS.U16 [R29+0x1c80], R6 ;  /* 0x001c80061d007388 */ /* 0x000fe80000000400 */
[----:B------:R-:W-:Y:S04]  /*9ca0*/  STS.U16 [R29+0x2400], R7 ;  /* 0x002400071d007388 */ /* 0x000fe80000000400 */
[----:B------:R-:W-:Y:S04]  /*9cb0*/  STS.U16 [R29+0x2480], R3 ;  /* 0x002480031d007388 */ /* 0x000fe80000000400 */
[----:B------:R0:W-:Y:S04]  /*9cc0*/  STS.U16 [R29+0x2c00], R28 ;  /* 0x002c001c1d007388 */ /* 0x0001e80000000400 */
[----:B------:R1:W-:Y:S04]  /*9cd0*/  STS.U16 [R29+0x2c80], R21 ;  /* 0x002c80151d007388 */ /* 0x0003e80000000400 */
[----:B0-----:R-:W4:Y:S04]  /*9ce0*/  LDL.LU R28, [R1+0x148] ;  /* 0x00014800011c7983 */ /* 0x001f280000300800 */
[----:B-1----:R-:W4:Y:S04]  /*9cf0*/  LDL.LU R21, [R1+0x104] ;  /* 0x0001040001157983 */ /* 0x002f280000300800 */
[----:B--2---:R-:W-:Y:S04]  /*9d00*/  STS.U16 [R29+0x3400], R23 ;  /* 0x003400171d007388 */ /* 0x004fe80000000400 */
[----:B---3--:R0:W-:Y:S04]  /*9d10*/  STS.U16 [R29+0x3480], R22 ;  /* 0x003480161d007388 */ /* 0x0081e80000000400 */
[----:B------:R-:W-:Y:S04]  /*9d20*/  STS.U16 [R29+0x3c00], R14 ;  /* 0x003c000e1d007388 */ /* 0x000fe80000000400 */
[----:B------:R1:W-:Y:S04]  /*9d30*/  STS.U16 [R29+0x3c80], R20 ;  /* 0x003c80141d007388 */ /* 0x0003e80000000400 */
[----:B0-----:R-:W2:Y:S04]  /*9d40*/  LDL.LU R22, [R1+0x100] ;  /* 0x0001000001167983 */ /* 0x001ea80000300800 */
[----:B-1----:R-:W3:Y:S01]  /*9d50*/  LDL.LU R20, [R1+0xa6c] ;  /* 0x000a6c0001147983 */ /* 0x002ee20000300800 */
[----:B------:R-:W-:-:S03]  /*9d60*/  LOP3.LUT R23, R2, 0x50, RZ, 0x3c, !PT ;  /* 0x0000005002177812 */ /* 0x000fc600078e3cff */
[----:B------:R-:W3:Y:S04]  /*9d70*/  LDL.LU R0, [R1+0x54] ;  /* 0x0000540001007983 */ /* 0x000ee80000300800 */
[----:B------:R-:W3:Y:S04]  /*9d80*/  LDL.LU R13, [R1+0x8] ;  /* 0x00000800010d7983 */ /* 0x000ee80000300800 */
[----:B------:R-:W3:Y:S04]  /*9d90*/  LDL.LU R12, [R1+0x4] ;  /* 0x00000400010c7983 */ /* 0x000ee80000300800 */
[----:B------:R-:W3:Y:S04]  /*9da0*/  LDL.LU R11, [R1+0x230] ;  /* 0x00023000010b7983 */ /* 0x000ee80000300800 */
[----:B------:R-:W3:Y:S04]  /*9db0*/  LDL.LU R10, [R1+0x22c] ;  /* 0x00022c00010a7983 */ /* 0x000ee80000300800 */
[----:B------:R-:W3:Y:S04]  /*9dc0*/  LDL.LU R4, [R1+0x1f4] ;  /* 0x0001f40001047983 */ /* 0x000ee80000300800 */
[----:B------:R-:W3:Y:S04]  /*9dd0*/  LDL.LU R5, [R1+0x1f0] ;  /* 0x0001f00001057983 */ /* 0x000ee80000300800 */
[----:B------:R0:W-:Y:S04]  /*9de0*/  STS.U16 [R23+0x500], R15 ;  /* 0x0005000f17007388 */ /* 0x0001e80000000400 */
[----:B------:R-:W3:Y:S04]  /*9df0*/  LDL.LU R6, [R1+0x1bc] ;  /* 0x0001bc0001067983 */ /* 0x000ee80000300800 */
[----:B------:R1:W-:Y:S04]  /*9e00*/  STS.U16 [R23+0x580], R16 ;  /* 0x0005801017007388 */ /* 0x0003e80000000400 */
[----:B------:R-:W3:Y:S04]  /*9e10*/  LDL.LU R7, [R1+0x1b8] ;  /* 0x0001b80001077983 */ /* 0x000ee80000300800 */
[----:B------:R0:W-:Y:S04]  /*9e20*/  STS.U16 [R23+0xd00], R17 ;  /* 0x000d001117007388 */ /* 0x0001e80000000400 */
[----:B------:R-:W3:Y:S04]  /*9e30*/  LDL.LU R3, [R1+0x184] ;  /* 0x0001840001037983 */ /* 0x000ee80000300800 */
[----:B------:R0:W-:Y:S04]  /*9e40*/  STS.U16 [R23+0xd80], R18 ;  /* 0x000d801217007388 */ /* 0x0001e80000000400 */
[----:B------:R-:W3:Y:S04]  /*9e50*/  LDL.LU R14, [R1+0x180] ;  /* 0x00018000010e7983 */ /* 0x000ee80000300800 */
[----:B------:R-:W-:Y:S04]  /*9e60*/  STS.U16 [R23+0x1500], R19 ;  /* 0x0015001317007388 */ /* 0x000fe80000000400 */
[----:B0-----:R-:W3:Y:S04]  /*9e70*/  LDL.LU R15, [R1+0x144] ;  /* 0x00014400010f7983 */ /* 0x001ee80000300800 */
[----:B------:R-:W-:Y:S04]  /*9e80*/  STS.U16 [R23+0x1580], R24 ;  /* 0x0015801817007388 */ /* 0x000fe80000000400 */
[----:B-1----:R-:W3:Y:S04]  /*9e90*/  LDL.LU R16, [R1+0x140] ;  /* 0x0001400001107983 */ /* 0x002ee80000300800 */
[----:B------:R-:W-:Y:S04]  /*9ea0*/  STS.U16 [R23+0x1d00], R25 ;  /* 0x001d001917007388 */ /* 0x000fe80000000400 */
[----:B------:R-:W3:Y:S04]  /*9eb0*/  LDL.LU R17, [R1+0xfc] ;  /* 0x0000fc0001117983 */ /* 0x000ee80000300800 */
[----:B------:R-:W-:Y:S04]  /*9ec0*/  STS.U16 [R23+0x1d80], R26 ;  /* 0x001d801a17007388 */ /* 0x000fe80000000400 */
[----:B------:R-:W3:Y:S04]  /*9ed0*/  LDL.LU R8, [R1+0x50] ;  /* 0x0000500001087983 */ /* 0x000ee80000300800 */
[----:B------:R0:W-:Y:S04]  /*9ee0*/  STS.U16 [R23+0x2500], R27 ;  /* 0x0025001b17007388 */ /* 0x0001e80000000400 */
[----:B------:R-:W3:Y:S04]  /*9ef0*/  LDL.LU R18, [R1+0x3c] ;  /* 0x00003c0001127983 */ /* 0x000ee80000300800 */
[----:B0-----:R-:W3:Y:S04]  /*9f00*/  LDL.LU R27, [R1] ;  /* 0x00000000011b7983 */ /* 0x001ee80000300800 */
[----:B------:R-:W3:Y:S04]  /*9f10*/  LDL.LU R19, [R1+0x228] ;  /* 0x0002280001137983 */ /* 0x000ee80000300800 */
[----:B------:R-:W3:Y:S04]  /*9f20*/  LDL.LU R24, [R1+0x224] ;  /* 0x0002240001187983 */ /* 0x000ee80000300800 */
[----:B----4-:R0:W-:Y:S04]  /*9f30*/  STS.U16 [R23+0x2580], R28 ;  /* 0x0025801c17007388 */ /* 0x0101e80000000400 */
[----:B------:R-:W4:Y:S04]  /*9f40*/  LDL.LU R25, [R1+0x1ec] ;  /* 0x0001ec0001197983 */ /* 0x000f280000300800 */
[----:B------:R1:W-:Y:S04]  /*9f50*/  STS.U16 [R23+0x2d00], R21 ;  /* 0x002d001517007388 */ /* 0x0003e80000000400 */
[----:B------:R-:W4:Y:S01]  /*9f60*/  LDL.LU R26, [R1+0x1e8] ;  /* 0x0001e800011a7983 */ /* 0x000f220000300800 */
[----:B------:R-:W-:-:S03]  /*9f70*/  LOP3.LUT R9, R2, 0x60, RZ, 0x3c, !PT ;  /* 0x0000006002097812 */ /* 0x000fc600078e3cff */
[----:B0-----:R-:W4:Y:S04]  /*9f80*/  LDL.LU R28, [R1+0x1b4] ;  /* 0x0001b400011c7983 */ /* 0x001f280000300800 */
[----:B-1----:R-:W4:Y:S04]  /*9f90*/  LDL.LU R21, [R1+0x1b0] ;  /* 0x0001b00001157983 */ /* 0x002f280000300800 */
[----:B--2---:R-:W-:Y:S04]  /*9fa0*/  STS.U16 [R23+0x2d80], R22 ;  /* 0x002d801617007388 */ /* 0x004fe80000000400 */
[----:B---3--:R0:W-:Y:S04]  /*9fb0*/  STS.U16 [R23+0x3500], R20 ;  /* 0x0035001417007388 */ /* 0x0081e80000000400 */
[----:B0-----:R-:W2:Y:S04]  /*9fc0*/  LDL.LU R20, [R1+0x17c] ;  /* 0x00017c0001147983 */ /* 0x001ea80000300800 */
[----:B------:R-:W2:Y:S04]  /*9fd0*/  LDL.LU R22, [R1+0x178] ;  /* 0x0001780001167983 */ /* 0x000ea80000300800 */
[----:B------:R-:W2:Y:S04]  /*9fe0*/  LDL.LU R2, [R1+0xec] ;  /* 0x0000ec0001027983 */ /* 0x000ea80000300800 */
[----:B------:R0:W-:Y:S04]  /*9ff0*/  STS.U16 [R23+0x3580], R0 ;  /* 0x0035800017007388 */ /* 0x0001e80000000400 */
        /* <DEDUP_REMOVED lines=10> */
[----:B0-----:R-:W2:Y:S04]  /*a0a0*/  LDL.LU R0, [R1+0xa68] ;  /* 0x000a680001007983 */ /* 0x001ea80000300800 */
[----:B------:R0:W-:Y:S04]  /*a0b0*/  STS.U16 [R9+0x2600], R15 ;  /* 0x0026000f09007388 */ /* 0x0001e80000000400 */
[----:B-1----:R-:W2:Y:S04]  /*a0c0*/  LDL.LU R13, [R1+0xa64] ;  /* 0x000a6400010d7983 */ /* 0x002ea80000300800 */
[----:B------:R1:W-:Y:S04]  /*a0d0*/  STS.U16 [R9+0x2680], R16 ;  /* 0x0026801009007388 */ /* 0x0003e80000000400 */
[----:B------:R-:W2:Y:S04]  /*a0e0*/  LDL.LU R12, [R1+0xa60] ;  /* 0x000a6000010c7983 */ /* 0x000ea80000300800 */
[----:B------:R0:W-:Y:S04]  /*a0f0*/  STS.U16 [R9+0x2e00], R17 ;  /* 0x002e001109007388 */ /* 0x0001e80000000400 */
        /* <DEDUP_REMOVED lines=8> */
[----:B0-----:R-:W2:Y:S04]  /*a180*/  LDL.LU R15, [R1+0xa3c] ;  /* 0x000a3c00010f7983 */ /* 0x001ea80000300800 */
[----:B-1----:R-:W2:Y:S04]  /*a190*/  LDL.LU R16, [R1+0xa38] ;  /* 0x000a380001107983 */ /* 0x002ea80000300800 */
[----:B------:R-:W2:Y:S04]  /*a1a0*/  LDL.LU R17, [R1+0xa34] ;  /* 0x000a340001117983 */ /* 0x000ea80000300800 */
[----:B--2---:R0:W-:Y:S04]  /*a1b0*/  STS.U16 [R9+0x2e80], R2 ;  /* 0x002e800209007388 */ /* 0x0041e80000000400 */
[----:B0-----:R-:W0:Y:S04]  /*a1c0*/  S2R R2, SR_TID.X ;  /* 0x0000000000027919 */ /* 0x001e280000002100 */
[----:B------:R1:W-:Y:S04]  /*a1d0*/  STS.U16 [R9+0x3600], R8 ;  /* 0x0036000809007388 */ /* 0x0003e80000000400 */
[----:B------:R2:W-:Y:S04]  /*a1e0*/  STS.U16 [R9+0x3680], R18 ;  /* 0x0036801209007388 */ /* 0x0005e80000000400 */
[----:B------:R0:W-:Y:S02]  /*a1f0*/  STS.U16 [R9+0x3e00], R27 ;  /* 0x003e001b09007388 */ /* 0x0001e40000000400 */
[----:B0-----:R-:W-:-:S05]  /*a200*/  LOP3.LUT R2, R2, 0x3f, RZ, 0xc0, !PT ;  /* 0x0000003f02027812 */ /* 0x001fca00078ec0ff */
[----:B------:R-:W-:-:S05]  /*a210*/  IMAD.SHL.U32 R2, R2, 0x2, RZ ;  /* 0x0000000202027824 */ /* 0x000fca00078e00ff */
[----:B-1----:R-:W-:Y:S02]  /*a220*/  LOP3.LUT R8, R2, 0x70, RZ, 0x3c, !PT ;  /* 0x0000007002087812 */ /* 0x002fe400078e3cff */
[----:B------:R-:W2:Y:S04]  /*a230*/  LDL.LU R2, [R1+0x13c] ;  /* 0x00013c0001027983 */ /* 0x000ea80000300800 */
[----:B--2---:R-:W2:Y:S04]  /*a240*/  LDL.LU R18, [R1+0xa30] ;  /* 0x000a300001127983 */ /* 0x004ea80000300800 */
[----:B------:R-:W2:Y:S04]  /*a250*/  LDL.LU R27, [R1+0xa2c] ;  /* 0x000a2c00011b7983 */ /* 0x000ea80000300800 */
[----:B--2---:R0:W-:Y:S04]  /*a260*/  STS.U16 [R9+0x3e80], R27 ;  /* 0x003e801b09007388 */ /* 0x0041e80000000400 */
[----:B------:R1:W-:Y:S04]  /*a270*/  STS.U16 [R8+0x700], R19 ;  /* 0x0007001308007388 */ /* 0x0003e80000000400 */
[----:B------:R2:W-:Y:S04]  /*a280*/  STS.U16 [R8+0x780], R24 ;  /* 0x0007801808007388 */ /* 0x0005e80000000400 */
[----:B0-----:R-:W3:Y:S04]  /*a290*/  LDL.LU R27, [R1+0x138] ;  /* 0x00013800011b7983 */ /* 0x001ee80000300800 */
[----:B-1----:R-:W3:Y:S04]  /*a2a0*/  LDL.LU R19, [R1+0xa28] ;  /* 0x000a280001137983 */ /* 0x002ee80000300800 */
[----:B--2---:R-:W2:Y:S04]  /*a2b0*/  LDL.LU R24, [R1+0xa24] ;  /* 0x000a240001187983 */ /* 0x004ea80000300800 */
[----:B----4-:R0:W-:Y:S04]  /*a2c0*/  STS.U16 [R8+0xf00], R25 ;  /* 0x000f001908007388 */ /* 0x0101e80000000400 */
[----:B------:R1:W-:Y:S04]  /*a2d0*/  STS.U16 [R8+0xf80], R26 ;  /* 0x000f801a08007388 */ /* 0x0003e80000000400 */
[----:B------:R4:W-:Y:S04]  /*a2e0*/  STS.U16 [R8+0x1700], R28 ;  /* 0x0017001c08007388 */ /* 0x0009e80000000400 */
[----:B0-----:R-:W2:Y:S04]  /*a2f0*/  LDL.LU R25, [R1+0xa20] ;  /* 0x000a200001197983 */ /* 0x001ea80000300800 */
[----:B-1----:R-:W2:Y:S04]  /*a300*/  LDL.LU R26, [R1+0xa1c] ;  /* 0x000a1c00011a7983 */ /* 0x002ea80000300800 */
[----:B----4-:R-:W4:Y:S04]  /*a310*/  LDL.LU R28, [R1+0xa18] ;  /* 0x000a1800011c7983 */ /* 0x010f280000300800 */
[----:B------:R0:W-:Y:S04]  /*a320*/  STS.U16 [R8+0x1780], R21 ;  /* 0x0017801508007388 */ /* 0x0001e80000000400 */
[----:B------:R1:W-:Y:S04]  /*a330*/  STS.U16 [R8+0x1f00], R20 ;  /* 0x001f001408007388 */ /* 0x0003e80000000400 */
[----:B------:R1:W-:Y:S04]  /*a340*/  STS.U16 [R8+0x1f80], R22 ;  /* 0x001f801608007388 */ /* 0x0003e80000000400 */
[----:B0-----:R-:W2:Y:S04]  /*a350*/  LDL.LU R21, [R1+0xa14] ;  /* 0x000a140001157983 */ /* 0x001ea80000300800 */
[----:B-1----:R-:W2:Y:S04]  /*a360*/  LDL.LU R20, [R1+0xa10] ;  /* 0x000a100001147983 */ /* 0x002ea80000300800 */
[----:B------:R-:W2:Y:S04]  /*a370*/  LDL.LU R22, [R1+0xa0c] ;  /* 0x000a0c0001167983 */ /* 0x000ea80000300800 */
[----:B------:R0:W-:Y:S04]  /*a380*/  STS.U16 [R8+0x2700], R2 ;  /* 0x0027000208007388 */ /* 0x0001e80000000400 */
[----:B0-----:R-:W0:Y:S02]  /*a390*/  S2R R2, SR_TID.X ;  /* 0x0000000000027919 */ /* 0x001e240000002100 */
[----:B0-----:R-:W-:-:S05]  /*a3a0*/  LOP3.LUT R2, R2, 0x3f, RZ, 0xc0, !PT ;  /* 0x0000003f02027812 */ /* 0x001fca00078ec0ff */
[----:B------:R-:W-:Y:S01]  /*a3b0*/  IMAD.SHL.U32 R2, R2, 0x2, RZ ;  /* 0x0000000202027824 */ /* 0x000fe200078e00ff */
[----:B---3--:R-:W-:Y:S04]  /*a3c0*/  STS.U16 [R8+0x2780], R27 ;  /* 0x0027801b08007388 */ /* 0x008fe80000000400 */
[----:B--2---:R0:W-:Y:S04]  /*a3d0*/  STS.U16 [R8+0x2f00], R22 ;  /* 0x002f001608007388 */ /* 0x0041e80000000400 */
[----:B------:R1:W-:Y:S04]  /*a3e0*/  STS.U16 [R8+0x2f80], R20 ;  /* 0x002f801408007388 */ /* 0x0003e80000000400 */
[----:B------:R-:W-:Y:S04]  /*a3f0*/  STS.U16 [R8+0x3700], R21 ;  /* 0x0037001508007388 */ /* 0x000fe80000000400 */
[----:B----4-:R-:W-:Y:S04]  /*a400*/  STS.U16 [R8+0x3780], R28 ;  /* 0x0037801c08007388 */ /* 0x010fe80000000400 */
[----:B------:R2:W-:Y:S04]  /*a410*/  STS.U16 [R8+0x3f00], R26 ;  /* 0x003f001a08007388 */ /* 0x0005e80000000400 */
[----:B0-----:R-:W3:Y:S04]  /*a420*/  LDL.LU R22, [R1+0xa08] ;  /* 0x000a080001167983 */ /* 0x001ee80000300800 */
[----:B-1----:R-:W4:Y:S01]  /*a430*/  LDL.LU R20, [R1+0xa04] ;  /* 0x000a040001147983 */ /* 0x002f220000300800 */
[----:B--2---:R-:W-:-:S03]  /*a440*/  LOP3.LUT R26, R2, 0x10, RZ, 0x3c, !PT ;  /* 0x00000010021a7812 */ /* 0x004fc600078e3cff */
[----:B------:R-:W4:Y:S04]  /*a450*/  LDL.LU R21, [R1+0xa00] ;  /* 0x000a000001157983 */ /* 0x000f280000300800 */
[----:B------:R-:W2:Y:S04]  /*a460*/  LDL R28, [R1+0x10c] ;  /* 0x00010c00011c7983 */ /* 0x000ea80000100800 */
[----:B------:R-:W-:Y:S04]  /*a470*/  STS.U16 [R8+0x3f80], R25 ;  /* 0x003f801908007388 */ /* 0x000fe80000000400 */
[----:B------:R-:W-:Y:S04]  /*a480*/  STS.U16 [R2+0x4000], R24 ;  /* 0x0040001802007388 */ /* 0x000fe80000000400 */
[----:B------:R-:W-:Y:S04]  /*a490*/  STS.U16 [R2+0x4400], R7 ;  /* 0x0044000702007388 */ /* 0x000fe80000000400 */
[----:B------:R-:W-:Y:S04]  /*a4a0*/  STS.U16 [R26+0x4080], R19 ;  /* 0x004080131a007388 */ /* 0x000fe80000000400 */
[----:B------:R-:W-:Y:S04]  /*a4b0*/  STS.U16 [R26+0x4480], R6 ;  /* 0x004480061a007388 */ /* 0x000fe80000000400 */
[----:B------:R-:W-:Y:S04]  /*a4c0*/  STS.U16 [R0+0x4100], R18 ;  /* 0x0041001200007388 */ /* 0x000fe80000000400 */
[----:B------:R0:W-:Y:S04]  /*a4d0*/  STS.U16 [R0+0x4500], R5 ;  /* 0x0045000500007388 */ /* 0x0001e80000000400 */
[----:B0-----:R-:W3:Y:S04]  /*a4e0*/  LDL R0, [R1+0x110] ;  /* 0x0001100001007983 */ /* 0x001ee80000100800 */
[----:B------:R-:W0:Y:S02]  /*a4f0*/  S2R R27, SR_TID.X ;  /* 0x00000000001b7919 */ /* 0x000e240000002100 */
[----:B0-----:R-:W-:-:S05]  /*a500*/  LOP3.LUT R27, R27, 0x3f, RZ, 0xc0, !PT ;  /* 0x0000003f1b1b7812 */ /* 0x001fca00078ec0ff */
[----:B------:R-:W-:-:S05]  /*a510*/  IMAD.SHL.U32 R27, R27, 0x2, RZ ;  /* 0x000000021b1b7824 */ /* 0x000fca00078e00ff */
[----:B------:R-:W-:-:S05]  /*a520*/  LOP3.LUT R27, R27, 0x30, RZ, 0x3c, !PT ;  /* 0x000000301b1b7812 */ /* 0x000fca00078e3cff */
[----:B------:R-:W-:Y:S04]  /*a530*/  STS.U16 [R27+0x4180], R17 ;  /* 0x004180111b007388 */ /* 0x000fe80000000400 */
[----:B------:R-:W-:Y:S04]  /*a540*/  STS.U16 [R27+0x4580], R4 ;  /* 0x004580041b007388 */ /* 0x000fe80000000400 */
[----:B------:R-:W-:Y:S04]  /*a550*/  STS.U16 [R29+0x4200], R16 ;  /* 0x004200101d007388 */ /* 0x000fe80000000400 */
[----:B------:R-:W-:Y:S04]  /*a560*/  STS.U16 [R29+0x4600], R10 ;  /* 0x0046000a1d007388 */ /* 0x000fe80000000400 */
[----:B------:R-:W-:Y:S04]  /*a570*/  STS.U16 [R23+0x4280], R15 ;  /* 0x0042800f17007388 */ /* 0x000fe80000000400 */
[----:B------:R0:W-:Y:S04]  /*a580*/  STS.U16 [R23+0x4680], R11 ;  /* 0x0046800b17007388 */ /* 0x0001e80000000400 */
[----:B0-----:R-:W0:Y:S04]  /*a590*/  S2R R23, SR_TID.X ;  /* 0x0000000000177919 */ /* 0x001e280000002100 */
[----:B------:R-:W-:Y:S04]  /*a5a0*/  STS.U16 [R9+0x4300], R14 ;  /* 0x0043000e09007388 */ /* 0x000fe80000000400 */
[----:B------:R-:W-:Y:S04]  /*a5b0*/  STS.U16 [R9+0x4700], R12 ;  /* 0x0047000c09007388 */ /* 0x000fe80000000400 */
[----:B------:R-:W-:Y:S04]  /*a5c0*/  STS.U16 [R8+0x4380], R3 ;  /* 0x0043800308007388 */ /* 0x000fe80000000400 */
[----:B------:R0:W-:Y:S04]  /*a5d0*/  STS.U16 [R8+0x4780], R13 ;  /* 0x0047800d08007388 */ /* 0x0001e80000000400 */
[----:B------:R-:W-:Y:S01]  /*a5e0*/  BAR.SYNC.DEFER_BLOCKING 0x0 ;  /* 0x0000000000007b1d */ /* 0x000fe20000010000 */
[C---:B0-----:R-:W-:Y:S01]  /*a5f0*/  LOP3.LUT R8, R23.reuse, 0x7, RZ, 0xc0, !PT ;  /* 0x0000000717087812 */ /* 0x041fe200078ec0ff */
[----:B------:R-:W-:-:S04]  /*a600*/  IMAD.SHL.U32 R9, R23, 0x2, RZ ;  /* 0x0000000217097824 */ /* 0x000fc800078e00ff */
[----:B------:R-:W-:-:S05]  /*a610*/  IMAD R8, R8, 0x90, RZ ;  /* 0x0000009008087824 */ /* 0x000fca00078e02ff */
[----:B------:R-:W-:-:S05]  /*a620*/  LOP3.LUT R8, R8, 0x30, R9, 0x78, !PT ;  /* 0x0000003008087812 */ /* 0x000fca00078e7809 */
[----:B------:R-:W-:Y:S04]  /*a630*/  LDSM.16.M88.4 R4, [R8+0x4000] ;  /* 0x004000000804783b */ /* 0x000fe80000000200 */
[----:B------:R-:W-:Y:S04]  /*a640*/  LDSM.16.M88.4 R24, [R8+0x4400] ;  /* 0x004400000818783b */ /* 0x000fe80000000200 */
[----:B--2---:R-:W0:Y:S04]  /*a650*/  LDSM.16.MT88.4 R12, [R28] ;  /* 0x000000001c0c783b */ /* 0x004e280000004200 */
[----:B------:R-:W-:Y:S04]  /*a660*/  LDSM.16.MT88.4 R8, [R28+0x80] ;  /* 0x000080001c08783b */ /* 0x000fe80000004200 */
[----:B---3--:R-:W1:Y:S04]  /*a670*/  LDSM.16.MT88.4 R16, [R0] ;  /* 0x000000000010783b */ /* 0x008e680000004200 */
[----:B0-----:R-:W-:Y:S04]  /*a680*/  STL.64 [R1+0x9f8], R14 ;  /* 0x0009f80e01007387 */ /* 0x001fe80000100a00 */
[----:B------:R-:W-:Y:S04]  /*a690*/  STL.64 [R1+0x9f0], R12 ;  /* 0x0009f00c01007387 */ /* 0x000fe80000100a00 */
[----:B------:R-:W-:Y:S04]  /*a6a0*/  STL [R1+0x98c], R6 ;  /* 0x00098c0601007387 */ /* 0x000fe80000100800 */
[----:B------:R-:W-:Y:S04]  /*a6b0*/  STL [R1+0x988], R7 ;  /* 0x0009880701007387 */ /* 0x000fe80000100800 */
[----:B------:R-:W-:Y:S04]  /*a6c0*/  STL [R1+0x994], R26 ;  /* 0x0009941a01007387 */ /* 0x000fe80000100800 */
[----:B------:R-:W-:Y:S04]  /*a6d0*/  STL [R1+0x990], R27 ;  /* 0x0009901b01007387 */ /* 0x000fe80000100800 */
[----:B------:R-:W-:Y:S04]  /*a6e0*/  LDSM.16.MT88.4 R12, [R28+0x1000] ;  /* 0x001000001c0c783b */ /* 0x000fe80000004200 */
[----:B-1----:R-:W-:Y:S04]  /*a6f0*/  STL.64 [R1+0x9d8], R18 ;  /* 0x0009d81201007387 */ /* 0x002fe80000100a00 */
[----:B------:R-:W-:Y:S04]  /*a700*/  STL.64 [R1+0x9d0], R16 ;  /* 0x0009d01001007387 */ /* 0x000fe80000100a00 */
[----:B------:R-:W0:Y:S04]  /*a710*/  LDSM.16.MT88.4 R16, [R0+0x80] ;  /* 0x000080000010783b */ /* 0x000e280000004200 */
[----:B0-----:R0:W-:Y:S04]  /*a720*/  STL.64 [R1], R16 ;  /* 0x0000001001007387 */ /* 0x0011e80000100a00 */
[----:B------:R1:W-:Y:S04]  /*a730*/  STL.64 [R1+0x8], R18 ;  /* 0x0000081201007387 */ /* 0x0003e80000100a00 */
[----:B0-----:R-:W2:Y:S04]  /*a740*/  LDL.LU.64 R16, [R1+0xa0] ;  /* 0x0000a00001107983 */ /* 0x001ea80000300a00 */
[----:B-1----:R-:W2:Y:S04]  /*a750*/  LDL.LU.64 R18, [R1+0xa8] ;  /* 0x0000a80001127983 */ /* 0x002ea80000300a00 */
[----:B------:R-:W-:Y:S04]  /*a760*/  STL.64 [R1+0x30], R12 ;  /* 0x0000300c01007387 */ /* 0x000fe80000100a00 */
[----:B------:R-:W-:Y:S04]  /*a770*/  STL.64 [R1+0x38], R14 ;  /* 0x0000380e01007387 */ /* 0x000fe80000100a00 */
[----:B------:R-:W0:Y:S04]  /*a780*/  LDSM.16.MT88.4 R12, [R28+0x1080] ;  /* 0x001080001c0c783b */ /* 0x000e280000004200 */
[----:B0-----:R-:W-:Y:S01]  /*a790*/  STL [R1+0x24], R13 ;  /* 0x0000240d01007387 */ /* 0x001fe20000100800 */
[----:B------:R-:W-:-:S03]  /*a7a0*/  IMAD.MOV.U32 R23, RZ, RZ, R12 ;  /* 0x000000ffff177224 */ /* 0x000fc600078e000c */
[----:B------:R-:W-:Y:S04]  /*a7b0*/  STL.64 [R1+0x28], R14 ;  /* 0x0000280e01007387 */ /* 0x000fe80000100a00 */
[----:B------:R-:W0:Y:S04]  /*a7c0*/  LDSM.16.MT88.4 R12, [R0+0x1000] ;  /* 0x00100000000c783b */ /* 0x000e280000004200 */
[----:B------:R-:W-:Y:S04]  /*a7d0*/  STL.64 [R1+0x9c8], R22 ;  /* 0x0009c81601007387 */ /* 0x000fe80000100a00 */
[----:B----4-:R1:W-:Y:S04]  /*a7e0*/  STL.64 [R1+0x9c0], R20 ;  /* 0x0009c01401007387 */ /* 0x0103e80000100a00 */
[----:B-1----:R-:W3:Y:S04]  /*a7f0*/  LDL.LU.64 R20, [R1+0xb0] ;  /* 0x0000b00001147983 */ /* 0x002ee80000300a00 */
[----:B------:R-:W3:Y:S04]  /*a800*/  LDL.LU.64 R22, [R1+0xb8] ;  /* 0x0000b80001167983 */ /* 0x000ee80000300a00 */
[----:B------:R-:W-:Y:S04]  /*a810*/  STL [R1+0x998], R28 ;  /* 0x0009981c01007387 */ /* 0x000fe80000100800 */
[----:B0-----:R-:W-:Y:S04]  /*a820*/  STL.64 [R1+0x10], R12 ;  /* 0x0000100c01007387 */ /* 0x001fe80000100a00 */
[----:B------:R-:W-:Y:S04]  /*a830*/  STL.64 [R1+0x18], R14 ;  /* 0x0000180e01007387 */ /* 0x000fe80000100a00 */
[----:B------:R-:W0:Y:S04]  /*a840*/  LDSM.16.MT88.4 R12, [R0+0x1080] ;  /* 0x00108000000c783b */ /* 0x000e280000004200 */
[----:B0-----:R-:W-:Y:S04]  /*a850*/  STL.64 [R1+0x70], R12 ;  /* 0x0000700c01007387 */ /* 0x001fe80000100a00 */
[----:B------:R0:W-:Y:S04]  /*a860*/  STL.64 [R1+0x78], R14 ;  /* 0x0000780e01007387 */ /* 0x0001e80000100a00 */
[----:B0-----:R-:W3:Y:S04]  /*a870*/  LDL.LU.64 R14, [R1+0x9f8] ;  /* 0x0009f800010e7983 */ /* 0x001ee80000300a00 */
[----:B------:R-:W3:Y:S04]  /*a880*/  LDL.LU.64 R12, [R1+0x9f0] ;  /* 0x0009f000010c7983 */ /* 0x000ee80000300a00 */
[----:B------:R-:W-:Y:S01]  /*a890*/  STL [R1+0x99c], R0 ;  /* 0x00099c0001007387 */ /* 0x000fe20000100800 */
[C---:B---3--:R-:W-:Y:S08]  /*a8a0*/  HMMA.16816.F32 R20, R12.reuse, R4, R20 ;  /* 0x000000040c14723c */ /* 0x048ff00000001814 */
[----:B--2---:R-:W-:Y:S11]  /*a8b0*/  HMMA.16816.F32 R12, R12, R24, R16 ;  /* 0x000000180c0c723c */ /* 0x004ff60000001810 */
[----:B------:R-:W-:Y:S05]  /*a8c0*/  @!UPT UIADD3 URZ, URZ, URZ, URZ ;  /* 0x0000003f3f3ff290 */ /* 0x000fea000fffe03f */
[----:B------:R-:W-:Y:S02]  /*a8d0*/  IMAD.MOV.U32 R29, RZ, RZ, R23 ;  /* 0x000000ffff1d7224 */ /* 0x000fe400078e0017 */
[----:B------:R-:W-:Y:S02]  /*a8e0*/  IMAD.MOV.U32 R7, RZ, RZ, R22 ;  /* 0x000000ffff077224 */ /* 0x000fe400078e0016 */
[----:B------:R-:W-:Y:S02]  /*a8f0*/  IMAD.MOV.U32 R3, RZ, RZ, R21 ;  /* 0x000000ffff037224 */ /* 0x000fe400078e0015 */
[----:B------:R-:W-:Y:S01]  /*a900*/  IMAD.MOV.U32 R6, RZ, RZ, R20 ;  /* 0x000000ffff067224 */ /* 0x000fe200078e0014 */
[----:B------:R-:W-:Y:S04]  /*a910*/  STL [R1+0x9ac], R29 ;  /* 0x0009ac1d01007387 */ /* 0x000fe80000100800 */
[----:B------:R-:W-:Y:S04]  /*a920*/  STL [R1+0x9a8], R7 ;  /* 0x0009a80701007387 */ /* 0x000fe80000100800 */
[----:B------:R-:W-:Y:S04]  /*a930*/  STL [R1+0x9a4], R3 ;  /* 0x0009a40301007387 */ /* 0x000fe80000100800 */
[----:B------:R-:W-:Y:S04]  /*a940*/  STL [R1+0x9a0], R6 ;  /* 0x0009a00601007387 */ /* 0x000fe80000100800 */
[----:B------:R-:W2:Y:S04]  /*a950*/  LDL.LU.64 R16, [R1+0x60] ;  /* 0x0000600001107983 */ /* 0x000ea80000300a00 */
[----:B------:R-:W3:Y:S04]  /*a960*/  LDL.LU.64 R18, [R1+0x68] ;  /* 0x0000680001127983 */ /* 0x000ee80000300a00 */
[----:B---3--:R-:W-:Y:S04]  /*a970*/  STL.64 [R1+0x9e8], R18 ;  /* 0x0009e81201007387 */ /* 0x008fe80000100a00 */
[----:B--2---:R0:W-:Y:S04]  /*a980*/  STL.64 [R1+0x9e0], R16 ;  /* 0x0009e01001007387 */ /* 0x0041e80000100a00 */
[----:B0-----:R-:W2:Y:S04]  /*a990*/  LDL.LU.64 R16, [R1+0x80] ;  /* 0x0000800001107983 */ /* 0x001ea80000300a00 */
[----:B------:R-:W2:Y:S01]  /*a9a0*/  LDL.LU.64 R18, [R1+0x88] ;  /* 0x0000880001127983 */ /* 0x000ea20000300a00 */
[----:B------:R-:W-:-:S02]  /*a9b0*/  IMAD.MOV.U32 R27, RZ, RZ, R14 ;  /* 0x000000ffff1b7224 */ /* 0x000fc400078e000e */
[----:B------:R-:W-:Y:S01]  /*a9c0*/  IMAD.MOV.U32 R26, RZ, RZ, R13 ;  /* 0x000000ffff1a7224 */ /* 0x000fe200078e000d */
[----:B------:R-:W3:Y:S01]  /*a9d0*/  LDL.LU.64 R20, [R1+0x90] ;  /* 0x0000900001147983 */ /* 0x000ee20000300a00 */
[----:B------:R-:W-:Y:S02]  /*a9e0*/  IMAD.MOV.U32 R28, RZ, RZ, R12 ;  /* 0x000000ffff1c7224 */ /* 0x000fe400078e000c */
[----:B------:R-:W-:Y:S01]  /*a9f0*/  IMAD.MOV.U32 R2, RZ, RZ, R15 ;  /* 0x000000ffff027224 */ /* 0x000fe200078e000f */
[----:B------:R-:W3:Y:S04]  /*aa00*/  LDL.LU.64 R22, [R1+0x98] ;  /* 0x0000980001167983 */ /* 0x000ee80000300a00 */
[----:B------:R-:W4:Y:S04]  /*aa10*/  LDL.LU.64 R12, [R1+0x40] ;  /* 0x00004000010c7983 */ /* 0x000f280000300a00 */
[----:B------:R-:W4:Y:S04]  /*aa20*/  LDL.LU.64 R14, [R1+0x48] ;  /* 0x00004800010e7983 */ /* 0x000f280000300a00 */
[----:B------:R0:W-:Y:S04]  /*aa30*/  STL [R1+0x9b8], R27 ;  /* 0x0009b81b01007387 */ /* 0x0001e80000100800 */
[----:B------:R1:W-:Y:S04]  /*aa40*/  STL [R1+0x9b4], R26 ;  /* 0x0009b41a01007387 */ /* 0x0003e80000100800 */
[----:B------:R0:W-:Y:S01]  /*aa50*/  STL [R1+0x9b0], R28 ;  /* 0x0009b01c01007387 */ /* 0x0001e20000100800 */
[----:B--2---:R-:W-:Y:S11]  /*aa60*/  HMMA.16816.F32 R16, R8, R4, R16 ;  /* 0x000000040810723c */ /* 0x004ff60000001810 */
[----:B------:R-:W-:Y:S11]  /*aa70*/  @!UPT UIADD3 URZ, URZ, URZ, URZ ;  /* 0x0000003f3f3ff290 */ /* 0x000ff6000fffe03f */
[----:B------:R-:W-:Y:S02]  /*aa80*/  @!UPT UIADD3 URZ, URZ, URZ, URZ ;  /* 0x0000003f3f3ff290 */ /* 0x000fe4000fffe03f */
[----:B------:R-:W-:Y:S02]  /*aa90*/  IMAD.MOV.U32 R6, RZ, RZ, R18 ;  /* 0x000000ffff067224 */ /* 0x000fe400078e0012 */
[----:B------:R-:W-:Y:S02]  /*aaa0*/  IMAD.MOV.U32 R0, RZ, RZ, R19 ;  /* 0x000000ffff007224 */ /* 0x000fe400078e0013 */
[----:B------:R-:W-:Y:S01]  /*aab0*/  IMAD.MOV.U32 R7, RZ, RZ, R16 ;  /* 0x000000ffff077224 */ /* 0x000fe200078e0010 */
[----:B------:R-:W2:Y:S01]  /*aac0*/  LDL.LU.64 R18, [R1+0x9e8] ;  /* 0x0009e80001127983 */ /* 0x000ea20000300a00 */
[----:B------:R-:W-:-:S03]  /*aad0*/  IMAD.MOV.U32 R3, RZ, RZ, R17 ;  /* 0x000000ffff037224 */ /* 0x000fc600078e0011 */
[----:B------:R-:W2:Y:S02]  /*aae0*/  LDL.LU.64 R16, [R1+0x9e0] ;  /* 0x0009e00001107983 */ /* 0x000ea40000300a00 */
[----:B--2---:R-:W-:Y:S02]  /*aaf0*/  HMMA.16816.F32 R8, R8, R24, R16 ;  /* 0x000000180808723c */ /* 0x004fe40000001810 */
[----:B------:R-:W3:Y:S04]  /*ab00*/  LDL.LU.64 R18, [R1+0x9d8] ;  /* 0x0009d80001127983 */ /* 0x000ee80000300a00 */
[----:B------:R-:W3:Y:S11]  /*ab10*/  LDL.LU.64 R16, [R1+0x9d0] ;  /* 0x0009d00001107983 */ /* 0x000ef60000300a00 */
[----:B------:R-:W-:Y:S07]  /*ab20*/  @!UPT UIADD3 URZ, URZ, URZ, URZ ;  /* 0x0000003f3f3ff290 */ /* 0x000fee000fffe03f */
[----:B0-----:R-:W-:Y:S02]  /*ab30*/  IMAD.MOV.U32 R27, RZ, RZ, R8 ;  /* 0x000000ffff1b7224 */ /* 0x001fe400078e0008 */
[----:B-1----:R-:W-:Y:S01]  /*ab40*/  IMAD.MOV.U32 R26, RZ, RZ, R9 ;  /* 0x000000ffff1a7224 */ /* 0x002fe200078e0009 */
[C---:B---3--:R-:W-:Y:S11]  /*ab50*/  HMMA.16816.F32 R20, R16.reuse, R4, R20 ;  /* 0x000000041014723c */ /* 0x048ff60000001814 */
[----:B------:R-:W-:Y:S11]  /*ab60*/  @!UPT UIADD3 URZ, URZ, URZ, URZ ;  /* 0x0000003f3f3ff290 */ /* 0x000ff6000fffe03f */
[----:B------:R-:W-:Y:S02]  /*ab70*/  @!UPT UIADD3 URZ, URZ, URZ, URZ ;  /* 0x0000003f3f3ff290 */ /* 0x000fe4000fffe03f */
[----:B------:R-:W-:Y:S02]  /*ab80*/  IMAD.MOV.U32 R9, RZ, RZ, R22 ;  /* 0x000000ffff097224 */ /* 0x000fe400078e0016 */
[----:B------:R-:W-:Y:S02]  /*ab90*/  IMAD.MOV.U32 R8, RZ, RZ, R23 ;  /* 0x000000ffff087224 */ /* 0x000fe400078e0017 */
[----:B------:R-:W2:Y:S01]  /*aba0*/  LDL.LU.64 R22, [R1+0x9c8] ;  /* 0x0009c80001167983 */ /* 0x000ea20000300a00 */
[----:B----4-:R-:W-:Y:S01]  /*abb0*/  HMMA.16816.F32 R12, R16, R24, R12 ;  /* 0x00000018100c723c */ /* 0x010fe2000000180c */
[----:B------:R-:W-:Y:S02]  /*abc0*/  IMAD.MOV.U32 R28, RZ, RZ, R10 ;  /* 0x000000ffff1c7224 */ /* 0x000fe400078e000a */
[----:B------:R-:W-:Y:S02]  /*abd0*/  IMAD.MOV.U32 R29, RZ, RZ, R11 ;  /* 0x000000ffff1d7224 */ /* 0x000fe400078e000b */
[----:B------:R-:W-:-:S02]  /*abe0*/  IMAD.MOV.U32 R11, RZ, RZ, R20 ;  /* 0x000000ffff0b7224 */ /* 0x000fc400078e0014 */
[----:B------:R-:W-:Y:S02]  /*abf0*/  IMAD.MOV.U32 R10, RZ, RZ, R21 ;  /* 0x000000ffff0a7224 */ /* 0x000fe400078e0015 */
[----:B------:R-:W3:Y:S11]  /*ac00*/  LDL.LU.64 R20, [R1+0x9c0] ;  /* 0x0009c00001147983 */ /* 0x000ef60000300a00 */
[----:B------:R-:W-:Y:S03]  /*ac10*/  @!UPT UIADD3 URZ, URZ, URZ, URZ ;  /* 0x0000003f3f3ff290 */ /* 0x000fe6000fffe03f */
[----:B------:R0:W-:Y:S04]  /*ac20*/  STL.64 [R1+0x910], R14 ;  /* 0x0009100e01007387 */ /* 0x0001e80000100a00 */
[----:B------:R1:W-:Y:S01]  /*ac30*/  STL.64 [R1+0x908], R12 ;  /* 0x0009080c01007387 */ /* 0x0003e20000100a00 */
[----:B0-----:R-:W-:Y:S02]  /*ac40*/  IMAD.MOV.U32 R14, RZ, RZ, R9 ;  /* 0x000000ffff0e7224 */ /* 0x001fe400078e0009 */
[----:B------:R-:W-:Y:S02]  /*ac50*/  IMAD.MOV.U32 R15, RZ, RZ, R8 ;  /* 0x000000ffff0f7224 */ /* 0x000fe400078e0008 */
[----:B-1----:R-:W-:Y:S02]  /*ac60*/  IMAD.MOV.U32 R12, RZ, RZ, R11 ;  /* 0x000000ffff0c7224 */ /* 0x002fe400078e000b */
[----:B------:R-:W-:Y:S01]  /*ac70*/  IMAD.MOV.U32 R13, RZ, RZ, R10 ;  /* 0x000000ffff0d7224 */ /* 0x000fe200078e000a */
[----:B------:R-:W-:Y:S04]  /*ac80*/  STL.64 [R1+0x920], R14 ;  /* 0x0009200e01007387 */ /* 0x000fe80000100a00 */
[----:B------:R2:W-:Y:S02]  /*ac90*/  STL.64 [R1+0x918], R12 ;  /* 0x0009180c01007387 */ /* 0x0005e40000100a00 */
[----:B--2---:R-:W-:-:S02]  /*aca0*/  IMAD.MOV.U32 R12, RZ, RZ, R23 ;  /* 0x000000ffff0c7224 */ /* 0x004fc400078e0017 */
[----:B------:R-:W3:Y:S04]  /*acb0*/  LDL.LU R23, [R1+0x9bc] ;  /* 0x0009bc0001177983 */ /* 0x000ee80000300800 */
[----:B------:R-:W2:Y:S04]  /*acc0*/  LDL.LU R13, [R1+0x24] ;  /* 0x00002400010d7983 */ /* 0x000ea80000300800 */
[----:B------:R-:W4:Y:S04]  /*acd0*/  LDL.LU R14, [R1+0x28] ;  /* 0x00002800010e7983 */ /* 0x000f280000300800 */
[----:B------:R-:W4:Y:S04]  /*ace0*/  LDL.LU R15, [R1+0x2c] ;  /* 0x00002c00010f7983 */ /* 0x000f280000300800 */
[----:B----4-:R-:W-:Y:S04]  /*acf0*/  STL.64 [R1+0x950], R14 ;  /* 0x0009500e01007387 */ /* 0x010fe80000100a00 */
[----:B--2---:R0:W-:Y:S04]  /*ad00*/  STL.64 [R1+0x948], R12 ;  /* 0x0009480c01007387 */ /* 0x0041e80000100a00 */
[----:B0-----:R-:W3:Y:S04]  /*ad10*/  LDL.LU.64 R12, [R1] ;  /* 0x00000000010c7983 */ /* 0x001ee80000300a00 */
[----:B------:R-:W3:Y:S02]  /*ad20*/  LDL.LU.64 R14, [R1+0x8] ;  /* 0x00000800010e7983 */ /* 0x000ee40000300a00 */
[----:B---3--:R-:W-:Y:S01]  /*ad30*/  HMMA.16816.F32 R8, R12, R4, R20 ;  /* 0x000000040c08723c */ /* 0x008fe20000001814 */
[----:B------:R-:W-:-:S02]  /*ad40*/  IMAD.MOV.U32 R17, RZ, RZ, R12 ;  /* 0x000000ffff117224 */ /* 0x000fc400078e000c */
[----:B------:R-:W-:-:S04]  /*ad50*/  IMAD.MOV.U32 R16, RZ, RZ, R13 ;  /* 0x000000ffff107224 */ /* 0x000fc800078e000d */
[----:B------:R-:W-:Y:S02]  /*ad60*/  IMAD.MOV.U32 R5, RZ, RZ, R14 ;  /* 0x000000ffff057224 */ /* 0x000fe400078e000e */
[----:B------:R-:W-:Y:S11]  /*ad70*/  IMAD.MOV.U32 R4, RZ, RZ, R15 ;  /* 0x000000ffff047224 */ /* 0x000ff600078e000f */
[----:B------:R-:W-:Y:S03]  /*ad80*/  @!UPT UIADD3 URZ, URZ, URZ, URZ ;  /* 0x0000003f3f3ff290 */ /* 0x000fe6000fffe03f */
[----:B------:R-:W-:Y:S04]  /*ad90*/  STL.64 [R1+0x900], R10 ;  /* 0x0009000a01007387 */ /* 0x000fe80000100a00 */
[----:B------:R0:W-:Y:S04]  /*ada0*/  STL.64 [R1+0x8f8], R8 ;  /* 0x0008f80801007387 */ /* 0x0001e80000100a00 */
[----:B0-----:R-:W2:Y:S04]  /*adb0*/  LDL.LU R8, [R1+0x10] ;  /* 0x0000100001087983 */ /* 0x001ea80000300800 */
[----:B------:R-:W2:Y:S04]  /*adc0*/  LDL.LU R9, [R1+0x14] ;  /* 0x0000140001097983 */ /* 0x000ea80000300800 */
[----:B------:R-:W3:Y:S04]  /*add0*/  LDL.LU R10, [R1+0x18] ;  /* 0x00001800010a7983 */ /* 0x000ee80000300800 */
[----:B------:R-:W3:Y:S04]  /*ade0*/  LDL.LU R11, [R1+0x1c] ;  /* 0x00001c00010b7983 */ /* 0x000ee80000300800 */
[----:B------:R-:W4:Y:S04]  /*adf0*/  LDL.LU R12, [R1+0x30] ;  /* 0x00003000010c7983 */ /* 0x000f280000300800 */
[----:B------:R-:W4:Y:S04]  /*ae00*/  LDL.LU R13, [R1+0x34] ;  /* 0x00003400010d7983 */ /* 0x000f280000300800 */
[----:B------:R-:W2:Y:S04]  /*ae10*/  LDL.LU R14, [R1+0x38] ;  /* 0x00003800010e7983 */ /* 0x000ea80000300800 */
[----:B------:R-:W2:Y:S04]  /*ae20*/  LDL.LU R15, [R1+0x3c] ;  /* 0x00003c00010f7983 */ /* 0x000ea80000300800 */
[----:B--2---:R-:W-:Y:S04]  /*ae30*/  STL.64 [R1+0x980], R14 ;  /* 0x0009800e01007387 */ /* 0x004fe80000100a00 */
[----:B----4-:R-:W-:Y:S04]  /*ae40*/  STL.64 [R1+0x978], R12 ;  /* 0x0009780c01007387 */ /* 0x010fe80000100a00 */
[----:B---3--:R0:W-:Y:S04]  /*ae50*/  STL.64 [R1+0x930], R10 ;  /* 0x0009300a01007387 */ /* 0x0081e80000100a00 */
[----:B------:R1:W-:Y:S01]  /*ae60*/  STL.64 [R1+0x928], R8 ;  /* 0x0009280801007387 */ /* 0x0003e20000100a00 */
[----:B0-----:R-:W-:-:S02]  /*ae70*/  IMAD.MOV.U32 R10, RZ, RZ, R28 ;  /* 0x000000ffff0a7224 */ /* 0x001fc400078e001c */
[----:B-1----:R-:W-:Y:S02]  /*ae80*/  IMAD.MOV.U32 R8, RZ, RZ, R27 ;  /* 0x000000ffff087224 */ /* 0x002fe400078e001b */
[----:B------:R-:W2:Y:S01]  /*ae90*/  LDL.LU R27, [R1+0x9b8] ;  /* 0x0009b800011b7983 */ /* 0x000ea20000300800 */
[----:B------:R-:W-:-:S03]  /*aea0*/  IMAD.MOV.U32 R9, RZ, RZ, R26 ;  /* 0x000000ffff097224 */ /* 0x000fc600078e001a */
[----:B------:R-:W3:Y:S04]  /*aeb0*/  LDL.LU R26, [R1+0x9b4] ;  /* 0x0009b400011a7983 */ /* 0x000ee80000300800 */
[----:B------:R-:W4:Y:S01]  /*aec0*/  LDL.LU R28, [R1+0x9b0] ;  /* 0x0009b000011c7983 */ /* 0x000f220000300800 */
[----:B------:R-:W-:-:S03]  /*aed0*/  IMAD.MOV.U32 R11, RZ, RZ, R29 ;  /* 0x000000ffff0b7224 */ /* 0x000fc600078e001d */
[----:B------:R-:W2:Y:S04]  /*aee0*/  LDL.LU R29, [R1+0x9ac] ;  /* 0x0009ac00011d7983 */ /* 0x000ea80000300800 */
[----:B------:R-:W-:Y:S04]  /*aef0*/  STL.64 [R1+0x940], R10 ;  /* 0x0009400a01007387 */ /* 0x000fe80000100a00 */
[----:B------:R0:W-:Y:S02]  /*af00*/  STL.64 [R1+0x938], R8 ;  /* 0x0009380801007387 */ /* 0x0001e40000100a00 */
[----:B0-----:R-:W-:-:S02]  /*af10*/  IMAD.MOV.U32 R8, RZ, RZ, R7 ;  /* 0x000000ffff087224 */ /* 0x001fc400078e0007 */
[----:B------:R-:W3:Y:S01]  /*af20*/  LDL.LU R7, [R1+0x9a8] ;  /* 0x0009a80001077983 */ /* 0x000ee20000300800 */
[----:B------:R-:W-:-:S03]  /*af30*/  IMAD.MOV.U32 R9, RZ, RZ, R3 ;  /* 0x000000ffff097224 */ /* 0x000fc600078e0003 */
[----:B------:R-:W3:Y:S01]  /*af40*/  LDL.LU R3, [R1+0x9a4] ;  /* 0x0009a40001037983 */ /* 0x000ee20000300800 */
[----:B------:R-:W-:Y:S02]  /*af50*/  IMAD.MOV.U32 R10, RZ, RZ, R6 ;  /* 0x000000ffff0a7224 */ /* 0x000fe400078e0006 */
[----:B------:R-:W-:Y:S01]  /*af60*/  IMAD.MOV.U32 R11, RZ, RZ, R0 ;  /* 0x000000ffff0b7224 */ /* 0x000fe200078e0000 */
[----:B------:R-:W3:Y:S04]  /*af70*/  LDL.LU R6, [R1+0x9a0] ;  /* 0x0009a00001067983 */ /* 0x000ee80000300800 */
[----:B------:R-:W3:Y:S04]  /*af80*/  LDL.LU R0, [R1+0x99c] ;  /* 0x00099c0001007983 */ /* 0x000ee80000300800 */
[----:B------:R-:W-:Y:S04]  /*af90*/  STL.64 [R1+0x960], R10 ;  /* 0x0009600a01007387 */ /* 0x000fe80000100a00 */
[----:B------:R4:W-:Y:S02]  /*afa0*/  STL.64 [R1+0x958], R8 ;  /* 0x0009580801007387 */ /* 0x0009e40000100a00 */
[----:B----4-:R-:W-:-:S02]  /*afb0*/  IMAD.MOV.U32 R8, RZ, RZ, R28 ;  /* 0x000000ffff087224 */ /* 0x010fc400078e001c */
[----:B------:R-:W4:Y:S01]  /*afc0*/  LDL.LU R28, [R1+0x998] ;  /* 0x00099800011c7983 */ /* 0x000f220000300800 */
[----:B------:R-:W-:-:S03]  /*afd0*/  IMAD.MOV.U32 R11, RZ, RZ, R2 ;  /* 0x000000ffff0b7224 */ /* 0x000fc600078e0002 */
[----:B------:R-:W0:Y:S01]  /*afe0*/  S2R R2, SR_TID.X ;  /* 0x0000000000027919 */ /* 0x000e220000002100 */
[----:B--2---:R-:W-:Y:S02]  /*aff0*/  IMAD.MOV.U32 R10, RZ, RZ, R27 ;  /* 0x000000ffff0a7224 */ /* 0x004fe400078e001b */
[----:B---3--:R-:W-:Y:S02]  /*b000*/  IMAD.MOV.U32 R9, RZ, RZ, R26 ;  /* 0x000000ffff097224 */ /* 0x008fe400078e001a */
[----:B------:R-:W2:Y:S04]  /*b010*/  LDL.LU R26, [R1+0x994] ;  /* 0x00099400011a7983 */ /* 0x000ea80000300800 */
[----:B------:R-:W2:Y:S04]  /*b020*/  LDL.LU R27, [R1+0x990] ;  /* 0x00099000011b7983 */ /* 0x000ea80000300800 */
[----:B------:R-:W-:Y:S04]  /*b030*/  STL.64 [R1+0x970], R10 ;  /* 0x0009700a01007387 */ /* 0x000fe80000100a00 */
[----:B------:R1:W-:Y:S02]  /*b040*/  STL.64 [R1+0x968], R8 ;  /* 0x0009680801007387 */ /* 0x0003e40000100a00 */
[----:B-1----:R-:W-:-:S02]  /*b050*/  IMAD.MOV.U32 R9, RZ, RZ, R3 ;  /* 0x000000ffff097224 */ /* 0x002fc400078e0003 */
[C---:B0-----:R-:W-:Y:S01]  /*b060*/  IMAD.SHL.U32 R3, R2.reuse, 0x2, RZ ;  /* 0x0000000202037824 */ /* 0x041fe200078e00ff */
[----:B------:R-:W-:-:S05]  /*b070*/  LOP3.LUT R2, R2, 0x7, RZ, 0xc0, !PT ;  /* 0x0000000702027812 */ /* 0x000fca00078ec0ff */
[----:B------:R-:W-:-:S05]  /*b080*/  IMAD R2, R2, 0x90, RZ ;  /* 0x0000009002027824 */ /* 0x000fca00078e02ff */
[----:B------:R-:W-:-:S04]  /*b090*/  LOP3.LUT R2, R2, 0x30, R3, 0x78, !PT ;  /* 0x0000003002027812 */ /* 0x000fc800078e7803 */
[----:B------:R-:W-:Y:S01]  /*b0a0*/  LOP3.LUT R2, R2, 0x40, RZ, 0x3c, !PT ;  /* 0x0000004002027812 */ /* 0x000fe200078e3cff */
[----:B------:R-:W-:Y:S02]  /*b0b0*/  IMAD.MOV.U32 R12, RZ, RZ, R17 ;  /* 0x000000ffff0c7224 */ /* 0x000fe400078e0011 */
[----:B------:R-:W-:Y:S02]  /*b0c0*/  IMAD.MOV.U32 R13, RZ, RZ, R16 ;  /* 0x000000ffff0d7224 */ /* 0x000fe400078e0010 */
[----:B------:R-:W0:Y:S01]  /*b0d0*/  LDSM.16.M88.4 R20, [R2+0x4000] ;  /* 0x004000000214783b */ /* 0x000e220000000200 */
[----:B------:R-:W-:Y:S02]  /*b0e0*/  IMAD.MOV.U32 R8, RZ, RZ, R6 ;  /* 0x000000ffff087224 */ /* 0x000fe400078e0006 */
[----:B------:R-:W-:Y:S01]  /*b0f0*/  IMAD.MOV.U32 R10, RZ, RZ, R7 ;  /* 0x000000ffff0a7224 */ /* 0x000fe200078e0007 */
[----:B------:R-:W3:Y:S04]  /*b100*/  LDL.LU R6, [R1+0x98c] ;  /* 0x00098c0001067983 */ /* 0x000ee80000300800 */
[----:B------:R-:W3:Y:S04]  /*b110*/  LDL.LU R7, [R1+0x988] ;  /* 0x0009880001077983 */ /* 0x000ee80000300800 */
[----:B0-----:R-:W-:Y:S04]  /*b120*/  STL [R1+0x8e8], R20 ;  /* 0x0008e81401007387 */ /* 0x001fe80000100800 */
[----:B----4-:R-:W0:Y:S04]  /*b130*/  LDSM.16.MT88.4 R16, [R28+0x2000] ;  /* 0x002000001c10783b */ /* 0x010e280000004200 */
[----:B0-----:R-:W-:Y:S04]  /*b140*/  STL.64 [R1+0x60], R16 ;  /* 0x0000601001007387 */ /* 0x001fe80000100a00 */
[----:B------:R-:W-:Y:S04]  /*b150*/  STL.64 [R1+0x68], R18 ;  /* 0x0000681201007387 */ /* 0x000fe80000100a00 */
[----:B------:R0:W-:Y:S04]  /*b160*/  STL [R1+0x8e4], R21 ;  /* 0x0008e41501007387 */ /* 0x0001e80000100800 */
[----:B------:R-:W-:Y:S04]  /*b170*/  STL [R1+0x8ac], R22 ;  /* 0x0008ac1601007387 */ /* 0x000fe80000100800 */
[----:B------:R1:W-:Y:S04]  /*b180*/  STL [R1+0x8a8], R23 ;  /* 0x0008a81701007387 */ /* 0x0003e80000100800 */
[----:B0-----:R-:W4:Y:S04]  /*b190*/  LDL.LU.64 R20, [R1+0xd0] ;  /* 0x0000d00001147983 */ /* 0x001f280000300a00 */
[----:B------:R-:W0:Y:S04]  /*b1a0*/  LDSM.16.M88.4 R16, [R2+0x4400] ;  /* 0x004400000210783b */ /* 0x000e280000000200 */
[----:B-1----:R-:W4:Y:S04]  /*b1b0*/  LDL.LU.64 R22, [R1+0xd8] ;  /* 0x0000d80001167983 */ /* 0x002f280000300a00 */
[----:B0-----:R-:W-:Y:S04]  /*b1c0*/  STL [R1+0x8f0], R16 ;  /* 0x0008f01001007387 */ /* 0x001fe80000100800 */
[----:B------:R-:W-:Y:S04]  /*b1d0*/  STL [R1+0x8ec], R17 ;  /* 0x0008ec1101007387 */ /* 0x000fe80000100800 */
[----:B------:R-:W-:Y:S04]  /*b1e0*/  STL [R1+0x8b4], R18 ;  /* 0x0008b41201007387 */ /* 0x000fe80000100800 */
[----:B------:R-:W-:Y:S04]  /*b1f0*/  STL [R1+0x8b0], R19 ;  /* 0x0008b01301007387 */ /* 0x000fe80000100800 */
[----:B------:R-:W0:Y:S01]  /*b200*/  LDSM.16.MT88.4 R16, [R28+0x2080] ;  /* 0x002080001c10783b */ /* 0x000e220000004200 */
[----:B------:R-:W-:-:S02]  /*b210*/  IMAD.MOV.U32 R14, RZ, RZ, R5 ;  /* 0x000000ffff0e7224 */ /* 0x000fc400078e0005 */
[----:B------:R-:W-:Y:S01]  /*b220*/  IMAD.MOV.U32 R15, RZ, RZ, R4 ;  /* 0x000000ffff0f7224 */ /* 0x000fe200078e0004 */
[----:B0-----:R-:W-:Y:S04]  /*b230*/  STL.64 [R1+0x50], R16 ;  /* 0x0000501001007387 */ /* 0x001fe80000100a00 */
[----:B------:R-:W-:Y:S04]  /*b240*/  STL.64 [R1+0x58], R18 ;  /* 0x0000581201007387 */ /* 0x000fe80000100a00 */
[----:B------:R-:W0:Y:S04]  /*b250*/  LDSM.16.MT88.4 R16, [R0+0x2000] ;  /* 0x002000000010783b */ /* 0x000e280000004200 */
[----:B0-----:R-:W-:Y:S04]  /*b260*/  STL.64 [R1+0x40], R16 ;  /* 0x0000401001007387 */ /* 0x001fe80000100a00 */
[----:B------:R0:W-:Y:S01]  /*b270*/  STL.64 [R1+0x48], R18 ;  /* 0x0000481201007387 */ /* 0x0001e20000100a00 */
[----:B----4-:R-:W-:Y:S03]  /*b280*/  HMMA.16816.F32 R12, R12, R24, R20 ;  /* 0x000000180c0c723c */ /* 0x010fe60000001814 */
[----:B------:R-:W4:Y:S11]  /*b290*/  LDL R25, [R1+0x110] ;  /* 0x0001100001197983 */ /* 0x000f360000100800 */
[----:B------:R-:W-:Y:S10]  /*b2a0*/  @!UPT UIADD3 URZ, URZ, URZ, URZ ;  /* 0x0000003f3f3ff290 */ /* 0x000ff4000fffe03f */
[----:B------:R-:W-:Y:S02]  /*b2b0*/  IMAD.MOV.U32 R22, RZ, RZ, R12 ;  /* 0x000000ffff167224 */ /* 0x000fe400078e000c */
[----:B0-----:R-:W-:Y:S02]  /*b2c0*/  IMAD.MOV.U32 R19, RZ, RZ, R13 ;  /* 0x000000ffff137224 */ /* 0x001fe400078e000d */
[----:B------:R-:W-:Y:S02]  /*b2d0*/  IMAD.MOV.U32 R5, RZ, RZ, R14 ;  /* 0x000000ffff057224 */ /* 0x000fe400078e000e */
[----:B------:R-:W-:Y:S02]  /*b2e0*/  IMAD.MOV.U32 R4, RZ, RZ, R15 ;  /* 0x000000ffff047224 */ /* 0x000fe400078e000f */
[----:B------:R-:W-:Y:S01]  /*b2f0*/  IMAD.MOV.U32 R11, RZ, RZ, R29 ;  /* 0x000000ffff0b7224 */ /* 0x000fe200078e001d */
[----:B----4-:R-:W0:Y:S02]  /*b300*/  LDSM.16.MT88.4 R12, [R25+0x2080] ;  /* 0x00208000190c783b */ /* 0x010e240000004200 */
[----:B0-----:R-:W-:-:S02]  /*b310*/  IMAD.MOV.U32 R17, RZ, RZ, R14 ;  /* 0x000000ffff117224 */ /* 0x001fc400078e000e */
[----:B------:R0:W-:Y:S01]  /*b320*/  STL [R1], R12 ;  /* 0x0000000c01007387 */ /* 0x0001e20000100800 */
[----:B------:R-:W-:Y:S02]  /*b330*/  IMAD.MOV.U32 R29, RZ, RZ, R15 ;  /* 0x000000ffff1d7224 */ /* 0x000fe400078e000f */
[----:B------:R-:W-:Y:S01]  /*b340*/  IMAD.MOV.U32 R16, RZ, RZ, R13 ;  /* 0x000000ffff107224 */ /* 0x000fe200078e000d */
[----:B------:R-:W3:Y:S04]  /*b350*/  LDL.LU.64 R14, [R1+0x980] ;  /* 0x00098000010e7983 */ /* 0x000ee80000300a00 */
[----:B0-----:R-:W3:Y:S02]  /*b360*/  LDL.LU.64 R12, [R1+0x978] ;  /* 0x00097800010c7983 */ /* 0x001ee40000300a00 */
[----:B---3--:R-:W-:Y:S11]  /*b370*/  HMMA.16816.F32 R8, R12, R6, R8 ;  /* 0x000000060c08723c */ /* 0x008ff60000001808 */
[----:B------:R-:W-:Y:S11]  /*b380*/  @!UPT UIADD3 URZ, URZ, URZ, URZ ;  /* 0x0000003f3f3ff290 */ /* 0x000ff6000fffe03f */
[----:B------:R-:W-:Y:S01]  /*b390*/  @!UPT UIADD3 URZ, URZ, URZ, URZ ;  /* 0x0000003f3f3ff290 */ /* 0x000fe2000fffe03f */
[----:B------:R-:W-:Y:S01]  /*b3a0*/  STL.64 [R1+0xe0], R8 ;  /* 0x0000e00801007387 */ /* 0x000fe20000100a00 */
[----:B------:R-:W-:-:S03]  /*b3b0*/  IMAD.MOV.U32 R18, RZ, RZ, R10 ;  /* 0x000000ffff127224 */ /* 0x000fc600078e000a */
[----:B------:R0:W-:Y:S04]  /*b3c0*/  STL [R1+0xec], R11 ;  /* 0x0000ec0b01007387 */ /* 0x0001e80000100800 */
[----:B0-----:R-:W2:Y:S04]  /*b3d0*/  LDL.LU.64 R10, [R1+0x970] ;  /* 0x00097000010a7983 */ /* 0x001ea80000300a00 */
[----:B------:R-:W2:Y:S02]  /*b3e0*/  LDL.LU.64 R8, [R1+0x968] ;  /* 0x0009680001087983 */ /* 0x000ea40000300a00 */
[----:B--2---:R-:W-:Y:S02]  /*b3f0*/  HMMA.16816.F32 R12, R12, R26, R8 ;  /* 0x0000001a0c0c723c */ /* 0x004fe40000001808 */
[----:B------:R-:W2:Y:S04]  /*b400*/  LDL.LU.64 R10, [R1+0x960] ;  /* 0x00096000010a7983 */ /* 0x000ea80000300a00 */
[----:B------:R-:W2:Y:S11]  /*b410*/  LDL.LU.64 R8, [R1+0x958] ;  /* 0x0009580001087983 */ /* 0x000eb60000300a00 */
[----:B------:R-:W-:Y:S06]  /*b420*/  @!UPT UIADD3 URZ, URZ, URZ, URZ ;  /* 0x0000003f3f3ff290 */ /* 0x000fec000fffe03f */
[----:B------:R-:W-:Y:S04]  /*b430*/  STL.64 [R1+0xc0], R12 ;  /* 0x0000c00c01007387 */ /* 0x000fe80000100a00 */
[----:B------:R0:W-:Y:S04]  /*b440*/  STL.64 [R1+0xc8], R14 ;  /* 0x0000c80e01007387 */ /* 0x0001e80000100a00 */
[----:B0-----:R-:W2:Y:S04]  /*b450*/  LDL.LU.64 R14, [R1+0x950] ;  /* 0x00095000010e7983 */ /* 0x001ea80000300a00 */
[----:B------:R-:W2:Y:S02]  /*b460*/  LDL.LU.64 R12, [R1+0x948] ;  /* 0x00094800010c7983 */ /* 0x000ea40000300a00 */
[C---:B--2---:R-:W-:Y:S11]  /*b470*/  HMMA.16816.F32 R8, R12.reuse, R6, R8 ;  /* 0x000000060c08723c */ /* 0x044ff60000001808 */
[----:B------:R-:W-:Y:S11]  /*b480*/  @!UPT UIADD3 URZ, URZ, URZ, URZ ;  /* 0x0000003f3f3ff290 */ /* 0x000ff6000fffe03f */
[----:B------:R-:W-:Y:S01]  /*b490*/  @!UPT UIADD3 URZ, URZ, URZ, URZ ;  /* 0x0000003f3f3ff290 */ /* 0x000fe2000fffe03f */
[----:B------:R-:W-:Y:S04]  /*b4a0*/  STL.64 [R1+0xb0], R8 ;  /* 0x0000b00801007387 */ /* 0x000fe80000100a00 */
[----:B------:R0:W-:Y:S04]  /*b4b0*/  STL.64 [R1+0xb8], R10 ;  /* 0x0000b80a01007387 */ /* 0x0001e80000100a00 */
        /* <DEDUP_REMOVED lines=21> */
[----:B------:R0:W-:Y:S01]  /*b610*/  STL.64 [R1+0x20], R12 ;  /* 0x0000200c01007387 */ /* 0x0001e20000100a00 */
[----:B------:R-:W-:Y:S02]  /*b620*/  IMAD.MOV.U32 R20, RZ, RZ, R14 ;  /* 0x000000ffff147224 */ /* 0x000fe400078e000e */
[----:B------:R-:W-:Y:S01]  /*b630*/  IMAD.MOV.U32 R21, RZ, RZ, R15 ;  /* 0x000000ffff157224 */ /* 0x000fe200078e000f */
[----:B0-----:R-:W2:Y:S04]  /*b640*/  LDL.LU.64 R12, [R1+0x70] ;  /* 0x00007000010c7983 */ /* 0x001ea80000300a00 */
[----:B------:R-:W2:Y:S02]  /*b650*/  LDL.LU.64 R14, [R1+0x78] ;  /* 0x00007800010e7983 */ /* 0x000ea40000300a00 */
[----:B--2---:R-:W-:Y:S11]  /*b660*/  HMMA.16816.F32 R8, R12, R6, R8 ;  /* 0x000000060c08723c */ /* 0x004ff60000001808 */
[----:B------:R-:W-:Y:S11]  /*b670*/  @!UPT UIADD3 URZ, URZ, URZ, URZ ;  /* 0x0000003f3f3ff290 */ /* 0x000ff6000fffe03f */
[----:B------:R-:W-:Y:S02]  /*b680*/  @!UPT UIADD3 URZ, URZ, URZ, URZ ;  /* 0x0000003f3f3ff290 */ /* 0x000fe4000fffe03f */
[----:B------:R-:W-:Y:S02]  /*b690*/  IMAD.MOV.U32 R0, RZ, RZ, R11 ;  /* 0x000000ffff007224 */ /* 0x000fe400078e000b */
[----:B------:R-:W2:Y:S01]  /*b6a0*/  LDL R11, [R1+0x10c] ;  /* 0x00010c00010b7983 */ /* 0x000ea20000100800 */
[----:B------:R-:W-:Y:S02]  /*b6b0*/  IMAD.MOV.U32 R24, RZ, RZ, R12 ;  /* 0x000000ffff187224 */ /* 0x000fe400078e000c */
[----:B------:R-:W-:Y:S02]  /*b6c0*/  IMAD.MOV.U32 R23, RZ, RZ, R13 ;  /* 0x000000ffff177224 */ /* 0x000fe400078e000d */
[----:B------:R-:W-:Y:S02]  /*b6d0*/  IMAD.MOV.U32 R7, RZ, RZ, R14 ;  /* 0x000000ffff077224 */ /* 0x000fe400078e000e */
[----:B------:R-:W-:Y:S02]  /*b6e0*/  IMAD.MOV.U32 R6, RZ, RZ, R15 ;  /* 0x000000ffff067224 */ /* 0x000fe400078e000f */
[----:B------:R-:W-:-:S02]  /*b6f0*/  IMAD.MOV.U32 R2, RZ, RZ, R10 ;  /* 0x000000ffff027224 */ /* 0x000fc400078e000a */
[----:B------:R-:W-:Y:S02]  /*b700*/  IMAD.MOV.U32 R3, RZ, RZ, R9 ;  /* 0x000000ffff037224 */ /* 0x000fe400078e0009 */
[----:B------:R-:W-:Y:S01]  /*b710*/  IMAD.MOV.U32 R28, RZ, RZ, R8 ;  /* 0x000000ffff1c7224 */ /* 0x000fe200078e0008 */
[----:B------:R-:W-:Y:S04]  /*b720*/  STL [R1+0x8c0], R2 ;  /* 0x0008c00201007387 */ /* 0x000fe80000100800 */
[----:B------:R-:W-:Y:S04]  /*b730*/  STL [R1+0x8bc], R3 ;  /* 0x0008bc0301007387 */ /* 0x000fe80000100800 */
[----:B------:R-:W-:Y:S04]  /*b740*/  STL [R1+0x8b8], R28 ;  /* 0x0008b81c01007387 */ /* 0x000fe80000100800 */
[----:B--2---:R-:W0:Y:S04]  /*b750*/  LDSM.16.MT88.4 R12, [R11+0x3000] ;  /* 0x003000000b0c783b */ /* 0x004e280000004200 */
[----:B------:R-:W1:Y:S04]  /*b760*/  LDSM.16.MT88.4 R8, [R11+0x3080] ;  /* 0x003080000b08783b */ /* 0x000e680000004200 */
[----:B0-----:R-:W-:Y:S04]  /*b770*/  STL.64 [R1+0x840], R14 ;  /* 0x0008400e01007387 */ /* 0x001fe80000100a00 */
[----:B------:R0:W-:Y:S04]  /*b780*/  STL.64 [R1+0x838], R12 ;  /* 0x0008380c01007387 */ /* 0x0001e80000100a00 */
[----:B0-----:R-:W2:Y:S01]  /*b790*/  LDL.LU R12, [R1] ;  /* 0x00000000010c7983 */ /* 0x001ea20000300800 */
[----:B------:R-:W-:-:S02]  /*b7a0*/  IMAD.MOV.U32 R13, RZ, RZ, R16 ;  /* 0x000000ffff0d7224 */ /* 0x000fc400078e0010 */
[----:B------:R-:W-:Y:S01]  /*b7b0*/  IMAD.MOV.U32 R14, RZ, RZ, R17 ;  /* 0x000000ffff0e7224 */ /* 0x000fe200078e0011 */
[----:B------:R-:W3:Y:S04]  /*b7c0*/  LDL.LU R16, [R1+0x8f0] ;  /* 0x0008f00001107983 */ /* 0x000ee80000300800 */
[----:B------:R-:W3:Y:S01]  /*b7d0*/  LDL.LU R17, [R1+0x8ec] ;  /* 0x0008ec0001117983 */ /* 0x000ee20000300800 */
[----:B------:R-:W-:-:S05]  /*b7e0*/  IMAD.MOV.U32 R15, RZ, RZ, R29 ;  /* 0x000000ffff0f7224 */ /* 0x000fca00078e001d */
[----:B------:R0:W-:Y:S02]  /*b7f0*/  STL.64 [R1+0x870], R14 ;  /* 0x0008700e01007387 */ /* 0x0001e40000100a00 */
[----:B0-----:R-:W-:Y:S02]  /*b800*/  IMAD.MOV.U32 R14, RZ, RZ, R7 ;  /* 0x000000ffff0e7224 */ /* 0x001fe400078e0007 */
[----:B------:R-:W-:Y:S01]  /*b810*/  IMAD.MOV.U32 R15, RZ, RZ, R6 ;  /* 0x000000ffff0f7224 */ /* 0x000fe200078e0006 */
[----:B--2---:R-:W-:Y:S04]  /*b820*/  STL.64 [R1+0x868], R12 ;  /* 0x0008680c01007387 */ /* 0x004fe80000100a00 */
[----:B-1----:R0:W-:Y:S04]  /*b830*/  STL.64 [R1+0x820], R10 ;  /* 0x0008200a01007387 */ /* 0x0021e80000100a00 */
[----:B------:R1:W-:Y:S01]  /*b840*/  STL.64 [R1+0x818], R8 ;  /* 0x0008180801007387 */ /* 0x0003e20000100a00 */
[----:B0-----:R-:W-:-:S02]  /*b850*/  IMAD.MOV.U32 R10, RZ, RZ, R5 ;  /* 0x000000ffff0a7224 */ /* 0x001fc400078e0005 */
[----:B------:R-:W-:Y:S02]  /*b860*/  IMAD.MOV.U32 R11, RZ, RZ, R4 ;  /* 0x000000ffff0b7224 */ /* 0x000fe400078e0004 */
[----:B------:R-:W0:Y:S01]  /*b870*/  LDSM.16.MT88.4 R4, [R25+0x3000] ;  /* 0x003000001904783b */ /* 0x000e220000004200 */
[----:B------:R-:W-:Y:S02]  /*b880*/  IMAD.MOV.U32 R12, RZ, RZ, R24 ;  /* 0x000000ffff0c7224 */ /* 0x000fe400078e0018 */
[----:B------:R-:W-:Y:S02]  /*b890*/  IMAD.MOV.U32 R13, RZ, RZ, R23 ;  /* 0x000000ffff0d7224 */ /* 0x000fe400078e0017 */
[----:B-1----:R-:W-:Y:S02]  /*b8a0*/  IMAD.MOV.U32 R8, RZ, RZ, R22 ;  /* 0x000000ffff087224 */ /* 0x002fe400078e0016 */
[----:B------:R-:W-:-:S07]  /*b8b0*/  IMAD.MOV.U32 R9, RZ, RZ, R19 ;  /* 0x000000ffff097224 */ /* 0x000fce00078e0013 */
[----:B------:R-:W-:Y:S01]  /*b8c0*/  HMMA.16816.F32 R12, R12, R26, R8 ;  /* 0x0000001a0c0c723c */ /* 0x000fe20000001808 */
[----:B------:R-:W1:Y:S11]  /*b8d0*/  LDSM.16.MT88.4 R24, [R25+0x3080] ;  /* 0x003080001918783b */ /* 0x000e760000004200 */
[----:B------:R-:W-:Y:S11]  /*b8e0*/  @!UPT UIADD3 URZ, URZ, URZ, URZ ;  /* 0x0000003f3f3ff290 */ /* 0x000ff6000fffe03f */
[----:B------:R-:W-:Y:S01]  /*b8f0*/  @!UPT UIADD3 URZ, URZ, URZ, URZ ;  /* 0x0000003f3f3ff290 */ /* 0x000fe2000fffe03f */
[----:B------:R-:W-:Y:S01]  /*b900*/  IMAD.MOV.U32 R19, RZ, RZ, R12 ;  /* 0x000000ffff137224 */ /* 0x000fe200078e000c */
[----:B0-----:R0:W-:Y:S04]  /*b910*/  STL [R1+0x810], R4 ;  /* 0x0008100401007387 */ /* 0x0011e80000100800 */
[----:B------:R2:W-:Y:S04]  /*b920*/  STL [R1+0x80c], R5 ;  /* 0x00080c0501007387 */ /* 0x0005e80000100800 */
[----:B------:R4:W-:Y:S01]  /*b930*/  STL [R1+0x808], R6 ;  /* 0x0008080601007387 */ /* 0x0009e20000100800 */
[----:B------:R-:W-:-:S03]  /*b940*/  IMAD.MOV.U32 R22, RZ, RZ, R13 ;  /* 0x000000ffff167224 */ /* 0x000fc600078e000d */
[----:B------:R0:W-:Y:S01]  /*b950*/  STL [R1+0x804], R7 ;  /* 0x0008040701007387 */ /* 0x0001e20000100800 */
[----:B------:R-:W-:-:S03]  /*b960*/  IMAD.MOV.U32 R23, RZ, RZ, R14 ;  /* 0x000000ffff177224 */ /* 0x000fc600078e000e */
[----:B------:R-:W-:Y:S01]  /*b970*/  STL [R1+0x8e0], R19 ;  /* 0x0008e01301007387 */ /* 0x000fe20000100800 */
[----:B------:R-:W-:-:S03]  /*b980*/  IMAD.MOV.U32 R29, RZ, RZ, R15 ;  /* 0x000000ffff1d7224 */ /* 0x000fc600078e000f */
[----:B---3--:R2:W-:Y:S04]  /*b990*/  STL.64 [R1+0x8d8], R16 ;  /* 0x0008d81001007387 */ /* 0x0085e80000100a00 */
[----:B------:R-:W3:Y:S04]  /*b9a0*/  LDL.LU R12, [R1+0x40] ;  /* 0x00004000010c7983 */ /* 0x000ee80000300800 */
[----:B------:R-:W3:Y:S04]  /*b9b0*/  LDL.LU R13, [R1+0x44] ;  /* 0x00004400010d7983 */ /* 0x000ee80000300800 */
[----:B------:R-:W3:Y:S04]  /*b9c0*/  LDL.LU R14, [R1+0x48] ;  /* 0x00004800010e7983 */ /* 0x000ee80000300800 */
[----:B------:R-:W3:Y:S04]  /*b9d0*/  LDL.LU R15, [R1+0x4c] ;  /* 0x00004c00010f7983 */ /* 0x000ee80000300800 */
[----:B------:R-:W3:Y:S04]  /*b9e0*/  LDL.LU R8, [R1+0x60] ;  /* 0x0000600001087983 */ /* 0x000ee80000300800 */
[----:B------:R-:W3:Y:S04]  /*b9f0*/  LDL.LU R9, [R1+0x64] ;  /* 0x0000640001097983 */ /* 0x000ee80000300800 */
[----:B------:R-:W3:Y:S04]  /*ba00*/  LDL.LU R10, [R1+0x68] ;  /* 0x00006800010a7983 */ /* 0x000ee80000300800 */
[----:B------:R-:W3:Y:S04]  /*ba10*/  LDL.LU R11, [R1+0x6c] ;  /* 0x00006c00010b7983 */ /* 0x000ee80000300800 */
[----:B0-----:R-:W3:Y:S04]  /*ba20*/  LDL.LU R4, [R1+0x50] ;  /* 0x0000500001047983 */ /* 0x001ee80000300800 */
[----:B--2---:R-:W3:Y:S04]  /*ba30*/  LDL.LU R5, [R1+0x54] ;  /* 0x0000540001057983 */ /* 0x004ee80000300800 */
[----:B----4-:R-:W2:Y:S04]  /*ba40*/  LDL.LU R6, [R1+0x58] ;  /* 0x0000580001067983 */ /* 0x010ea80000300800 */
[----:B------:R-:W2:Y:S04]  /*ba50*/  LDL.LU R7, [R1+0x5c] ;  /* 0x00005c0001077983 */ /* 0x000ea80000300800 */
[----:B------:R-:W4:Y:S04]  /*ba60*/  LDL.LU R16, [R1+0xe0] ;  /* 0x0000e00001107983 */ /* 0x000f280000300800 */
[----:B------:R-:W4:Y:S04]  /*ba70*/  LDL.LU R17, [R1+0xe4] ;  /* 0x0000e40001117983 */ /* 0x000f280000300800 */
[----:B------:R-:W4:Y:S04]  /*ba80*/  LDL.LU R19, [R1+0xec] ;  /* 0x0000ec0001137983 */ /* 0x000f280000300800 */
[----:B--2---:R-:W-:Y:S04]  /*ba90*/  STL.64 [R1+0x8d0], R6 ;  /* 0x0008d00601007387 */ /* 0x004fe80000100a00 */
[----:B---3--:R0:W-:Y:S04]  /*baa0*/  STL.64 [R1+0x8c8], R4 ;  /* 0x0008c80401007387 */ /* 0x0081e80000100a00 */
[----:B0-----:R-:W2:Y:S04]  /*bab0*/  LDL.LU R4, [R1+0xc0] ;  /* 0x0000c00001047983 */ /* 0x001ea80000300800 */
[----:B------:R-:W2:Y:S04]  /*bac0*/  LDL.LU R5, [R1+0xc4] ;  /* 0x0000c40001057983 */ /* 0x000ea80000300800 */
[----:B------:R-:W2:Y:S04]  /*bad0*/  LDL.LU R6, [R1+0xc8] ;  /* 0x0000c80001067983 */ /* 0x000ea80000300800 */
[----:B------:R-:W2:Y:S04]  /*bae0*/  LDL.LU R7, [R1+0xcc] ;  /* 0x0000cc0001077983 */ /* 0x000ea80000300800 */
[----:B------:R-:W-:Y:S04]  /*baf0*/  STL.64 [R1+0x890], R14 ;  /* 0x0008900e01007387 */ /* 0x000fe80000100a00 */
[----:B------:R0:W-:Y:S04]  /*bb00*/  STL.64 [R1+0x888], R12 ;  /* 0x0008880c01007387 */ /* 0x0001e80000100a00 */
[----:B0-----:R-:W3:Y:S04]  /*bb10*/  LDL.LU R12, [R1+0x30] ;  /* 0x00003000010c7983 */ /* 0x001ee80000300800 */
[----:B------:R-:W3:Y:S04]  /*bb20*/  LDL.LU R13, [R1+0x34] ;  /* 0x00003400010d7983 */ /* 0x000ee80000300800 */
[----:B------:R-:W2:Y:S04]  /*bb30*/  LDL.LU R14, [R1+0x38] ;  /* 0x00003800010e7983 */ /* 0x000ea80000300800 */
[----:B------:R-:W2:Y:S04]  /*bb40*/  LDL.LU R15, [R1+0x3c] ;  /* 0x00003c00010f7983 */ /* 0x000ea80000300800 */
[----:B--2---:R-:W-:Y:S04]  /*bb50*/  STL.64 [R1+0x8a0], R14 ;  /* 0x0008a00e01007387 */ /* 0x004fe80000100a00 */
[----:B---3--:R0:W-:Y:S04]  /*bb60*/  STL.64 [R1+0x898], R12 ;  /* 0x0008980c01007387 */ /* 0x0081e80000100a00 */
[----:B0-----:R-:W2:Y:S04]  /*bb70*/  LDL.LU R12, [R1+0xb0] ;  /* 0x0000b000010c7983 */ /* 0x001ea80000300800 */
[----:B------:R-:W2:Y:S04]  /*bb80*/  LDL.LU R13, [R1+0xb4] ;  /* 0x0000b400010d7983 */ /* 0x000ea80000300800 */
[----:B------:R-:W2:Y:S04]  /*bb90*/  LDL.LU R14, [R1+0xb8] ;  /* 0x0000b800010e7983 */ /* 0x000ea80000300800 */
[----:B------:R-:W2:Y:S04]  /*bba0*/  LDL.LU R15, [R1+0xbc] ;  /* 0x0000bc00010f7983 */ /* 0x000ea80000300800 */
[----:B-1----:R0:W-:Y:S04]  /*bbb0*/  STL [R1+0x800], R24 ;  /* 0x0008001801007387 */ /* 0x0021e80000100800 */
[----:B------:R-:W-:Y:S04]  /*bbc0*/  STL [R1+0x7fc], R25 ;  /* 0x0007fc1901007387 */ /* 0x000fe80000100800 */
[----:B------:R1:W-:Y:S04]  /*bbd0*/  STL [R1+0x7f8], R26 ;  /* 0x0007f81a01007387 */ /* 0x0003e80000100800 */
[----:B------:R3:W-:Y:S04]  /*bbe0*/  STL [R1+0x7f4], R27 ;  /* 0x0007f41b01007387 */ /* 0x0007e80000100800 */
[----:B0-----:R-:W2:Y:S01]  /*bbf0*/  LDL.LU R24, [R1+0x20] ;  /* 0x0000200001187983 */ /* 0x001ea20000300800 */
[----:B-1----:R-:W-:-:S03]  /*bc00*/  IMAD.MOV.U32 R26, RZ, RZ, R20 ;  /* 0x000000ffff1a7224 */ /* 0x002fc600078e0014 */
[----:B------:R-:W2:Y:S01]  /*bc10*/  LDL.LU R25, [R1+0x24] ;  /* 0x0000240001197983 */ /* 0x000ea20000300800 */
[----:B---3--:R-:W-:-:S03]  /*bc20*/  IMAD.MOV.U32 R27, RZ, RZ, R21 ;  /* 0x000000ffff1b7224 */ /* 0x008fc600078e0015 */
[----:B------:R-:W4:Y:S04]  /*bc30*/  LDL.LU R20, [R1+0x8e8] ;  /* 0x0008e80001147983 */ /* 0x000f280000300800 */
[----:B------:R-:W4:Y:S04]  /*bc40*/  LDL.LU R21, [R1+0x8e4] ;  /* 0x0008e40001157983 */ /* 0x000f280000300800 */
[----:B------:R-:W-:Y:S01]  /*bc50*/  STL.64 [R1+0x880], R26 ;  /* 0x0008801a01007387 */ /* 0x000fe20000100a00 */
[----:B----4-:R-:W-:Y:S03]  /*bc60*/  HMMA.16816.F32 R16, R8, R20, R16 ;  /* 0x000000140810723c */ /* 0x010fe60000001810 */
[----:B--2---:R0:W-:Y:S04]  /*bc70*/  STL.64 [R1+0x878], R24 ;  /* 0x0008781801007387 */ /* 0x0041e80000100a00 */
[----:B0-----:R-:W2:Y:S04]  /*bc80*/  LDL.LU R24, [R1+0xa0] ;  /* 0x0000a00001187983 */ /* 0x001ea80000300800 */
[----:B------:R-:W2:Y:S04]  /*bc90*/  LDL.LU R25, [R1+0xa4] ;  /* 0x0000a40001197983 */ /* 0x000ea80000300800 */
[----:B------:R-:W2:Y:S09]  /*bca0*/  LDL.LU R26, [R1+0xa8] ;  /* 0x0000a800011a7983 */ /* 0x000eb20000300800 */
[----:B------:R-:W-:Y:S01]  /*bcb0*/  IMAD.MOV.U32 R28, RZ, RZ, R18 ;  /* 0x000000ffff1c7224 */ /* 0x000fe200078e0012 */
[----:B------:R-:W2:Y:S01]  /*bcc0*/  LDL.LU R27, [R1+0xac] ;  /* 0x0000ac00011b7983 */ /* 0x000ea20000300800 */
[----:B------:R-:W-:-:S02]  /*bcd0*/  IMAD.MOV.U32 R18, RZ, RZ, R19 ;  /* 0x000000ffff127224 */ /* 0x000fc400078e0013 */
[----:B------:R-:W-:Y:S01]  /*bce0*/  IMAD.MOV.U32 R2, RZ, RZ, R16 ;  /* 0x000000ffff027224 */ /* 0x000fe200078e0010 */
[----:B------:R-:W3:Y:S01]  /*bcf0*/  LDL.LU R19, [R1+0x8e0] ;  /* 0x0008e00001137983 */ /* 0x000ee20000300800 */
[----:B------:R-:W-:-:S03]  /*bd00*/  IMAD.MOV.U32 R3, RZ, RZ, R17 ;  /* 0x000000ffff037224 */ /* 0x000fc600078e0011 */
[----:B------:R-:W4:Y:S02]  /*bd10*/  LDL.LU.64 R16, [R1+0x8d8] ;  /* 0x0008d80001107983 */ /* 0x000f240000300a00 */
[----:B----4-:R-:W-:Y:S02]  /*bd20*/  HMMA.16816.F32 R8, R8, R16, R4 ;  /* 0x000000100808723c */ /* 0x010fe40000001804 */
[----:B------:R-:W4:Y:S04]  /*bd30*/  LDL.LU.64 R6, [R1+0x8d0] ;  /* 0x0008d00001067983 */ /* 0x000f280000300a00 */
[----:B------:R-:W4:Y:S11]  /*bd40*/  LDL.LU.64 R4, [R1+0x8c8] ;  /* 0x0008c80001047983 */ /* 0x000f360000300a00 */
[----:B------:R-:W-:Y:S06]  /*bd50*/  @!UPT UIADD3 URZ, URZ, URZ, URZ ;  /* 0x0000003f3f3ff290 */ /* 0x000fec000fffe03f */
[----:B------:R0:W-:Y:S04]  /*bd60*/  STL.64 [R1+0x830], R10 ;  /* 0x0008300a01007387 */ /* 0x0001e80000100a00 */
[----:B------:R1:W-:Y:S01]  /*bd70*/  STL.64 [R1+0x828], R8 ;  /* 0x0008280801007387 */ /* 0x0003e20000100a00 */
[----:B0-----:R-:W-:Y:S02]  /*bd80*/  IMAD.MOV.U32 R10, RZ, RZ, R28 ;  /* 0x000000ffff0a7224 */ /* 0x001fe400078e001c */
[----:B------:R-:W-:Y:S02]  /*bd90*/  IMAD.MOV.U32 R11, RZ, RZ, R18 ;  /* 0x000000ffff0b7224 */ /* 0x000fe400078e0012 */
[----:B-1----:R-:W-:Y:S02]  /*bda0*/  IMAD.MOV.U32 R8, RZ, RZ, R2 ;  /* 0x000000ffff087224 */ /* 0x002fe400078e0002 */
[----:B------:R-:W2:Y:S01]  /*bdb0*/  LDL.LU R2, [R1+0x8c0] ;  /* 0x0008c00001027983 */ /* 0x000ea20000300800 */
[----:B------:R-:W-:-:S03]  /*bdc0*/  IMAD.MOV.U32 R9, RZ, RZ, R3 ;  /* 0x000000ffff097224 */ /* 0x000fc600078e0003 */
[----:B------:R-:W2:Y:S04]  /*bdd0*/  LDL.LU R3, [R1+0x8bc] ;  /* 0x0008bc0001037983 */ /* 0x000ea80000300800 */
[----:B------:R-:W2:Y:S04]  /*bde0*/  LDL.LU R28, [R1+0x8b8] ;  /* 0x0008b800011c7983 */ /* 0x000ea80000300800 */
[----:B------:R-:W2:Y:S04]  /*bdf0*/  LDL.LU R18, [R1+0x8b4] ;  /* 0x0008b40001127983 */ /* 0x000ea80000300800 */
[----:B------:R0:W-:Y:S04]  /*be00*/  STL.64 [R1+0x850], R10 ;  /* 0x0008500a01007387 */ /* 0x0001e80000100a00 */
[----:B------:R3:W-:Y:S01]  /*be10*/  STL.64 [R1+0x848], R8 ;  /* 0x0008480801007387 */ /* 0x0007e20000100a00 */
[----:B0-----:R-:W-:-:S02]  /*be20*/  IMAD.MOV.U32 R10, RZ, RZ, R23 ;  /* 0x000000ffff0a7224 */ /* 0x001fc400078e0017 */
[----:B------:R-:W-:Y:S02]  /*be30*/  IMAD.MOV.U32 R11, RZ, RZ, R29 ;  /* 0x000000ffff0b7224 */ /* 0x000fe400078e001d */
[----:B---3--:R-:W-:Y:S02]  /*be40*/  IMAD.MOV.U32 R8, RZ, RZ, R19 ;  /* 0x000000ffff087224 */ /* 0x008fe400078e0013 */
[----:B------:R-:W-:Y:S01]  /*be50*/  IMAD.MOV.U32 R9, RZ, RZ, R22 ;  /* 0x000000ffff097224 */ /* 0x000fe200078e0016 */
[----:B------:R-:W3:Y:S04]  /*be60*/  LDL.LU R19, [R1+0x8b0] ;  /* 0x0008b00001137983 */ /* 0x000ee80000300800 */
[----:B------:R-:W2:Y:S04]  /*be70*/  LDL.LU R22, [R1+0x8ac] ;  /* 0x0008ac0001167983 */ /* 0x000ea80000300800 */
[----:B------:R-:W2:Y:S04]  /*be80*/  LDL.LU R23, [R1+0x8a8] ;  /* 0x0008a80001177983 */ /* 0x000ea80000300800 */
[----:B------:R-:W-:Y:S04]  /*be90*/  STL.64 [R1+0x860], R10 ;  /* 0x0008600a01007387 */ /* 0x000fe80000100a00 */
[----:B------:R-:W-:Y:S01]  /*bea0*/  STL.64 [R1+0x858], R8 ;  /* 0x0008580801007387 */ /* 0x000fe20000100a00 */
[C---:B----4-:R-:W-:Y:S11]  /*beb0*/  HMMA.16816.F32 R12, R4.reuse, R20, R12 ;  /* 0x00000014040c723c */ /* 0x050ff6000000180c */
[----:B------:R-:W-:Y:S11]  /*bec0*/  @!UPT UIADD3 URZ, URZ, URZ, URZ ;  /* 0x0000003f3f3ff290 */ /* 0x000ff6000fffe03f */
[----:B------:R-:W-:Y:S01]  /*bed0*/  @!UPT UIADD3 URZ, URZ, URZ, URZ ;  /* 0x0000003f3f3ff290 */ /* 0x000fe2000fffe03f */
[----:B------:R-:W-:Y:S04]  /*bee0*/  STL.64 [R1+0x60], R12 ;  /* 0x0000600c01007387 */ /* 0x000fe80000100a00 */
[----:B------:R0:W-:Y:S04]  /*bef0*/  STL.64 [R1+0x68], R14 ;  /* 0x0000680e01007387 */ /* 0x0001e80000100a00 */
[----:B0-----:R-:W4:Y:S04]  /*bf00*/  LDL.LU.64 R14, [R1+0x8a0] ;  /* 0x0008a000010e7983 */ /* 0x001f280000300a00 */
[----:B------:R-:W4:Y:S02]  /*bf10*/  LDL.LU.64 R12, [R1+0x898] ;  /* 0x00089800010c7983 */ /* 0x000f240000300a00 */
[----:B----4-:R-:W-:Y:S11]  /*bf20*/  HMMA.16816.F32 R12, R4, R16, R12 ;  /* 0x00000010040c723c */ /* 0x010ff6000000180c */
        /* <DEDUP_REMOVED lines=15> */
[----:B--2---:R-:W-:Y:S11]  /*c020*/  HMMA.16816.F32 R12, R12, R16, R24 ;  /* 0x000000100c0c723c */ /* 0x004ff60000001818 */
[----:B------:R-:W-:Y:S11]  /*c030*/  @!UPT UIADD3 URZ, URZ, URZ, URZ ;  /* 0x0000003f3f3ff290 */ /* 0x000ff6000fffe03f */
[----:B------:R-:W-:Y:S01]  /*c040*/  @!UPT UIADD3 URZ, URZ, URZ, URZ ;  /* 0x0000003f3f3ff290 */ /* 0x000fe2000fffe03f */
[----:B------:R0:W-:Y:S01]  /*c050*/  STL [R1+0x20], R12 ;  /* 0x0000200c01007387 */ /* 0x0001e20000100800 */
[----:B------:R-:W-:Y:S02]  /*c060*/  IMAD.MOV.U32 R25, RZ, RZ, R14 ;  /* 0x000000ffff197224 */ /* 0x000fe400078e000e */
[----:B------:R-:W-:Y:S02]  /*c070*/  IMAD.MOV.U32 R26, RZ, RZ, R15 ;  /* 0x000000ffff1a7224 */ /* 0x000fe400078e000f */
[----:B------:R-:W-:Y:S01]  /*c080*/  IMAD.MOV.U32 R24, RZ, RZ, R13 ;  /* 0x000000ffff187224 */ /* 0x000fe200078e000d */
[----:B------:R-:W2:Y:S04]  /*c090*/  LDL.LU.64 R14, [R1+0x870] ;  /* 0x00087000010e7983 */ /* 0x000ea80000300a00 */
[----:B0-----:R-:W2:Y:S01]  /*c0a0*/  LDL.LU.64 R12, [R1+0x868] ;  /* 0x00086800010c7983 */ /* 0x001ea20000300a00 */
[----:B------:R-:W-:-:S02]  /*c0b0*/  IMAD.MOV.U32 R8, RZ, RZ, R28 ;  /* 0x000000ffff087224 */ /* 0x000fc400078e001c */
[----:B------:R-:W-:Y:S02]  /*c0c0*/  IMAD.MOV.U32 R9, RZ, RZ, R3 ;  /* 0x000000ffff097224 */ /* 0x000fe400078e0003 */
[----:B------:R-:W-:Y:S02]  /*c0d0*/  IMAD.MOV.U32 R10, RZ, RZ, R2 ;  /* 0x000000ffff0a7224 */ /* 0x000fe400078e0002 */
[----:B------:R-:W-:-:S07]  /*c0e0*/  IMAD.MOV.U32 R11, RZ, RZ, R0 ;  /* 0x000000ffff0b7224 */ /* 0x000fce00078e0000 */
        /* <DEDUP_REMOVED lines=10> */
[----:B------:R-:W2:Y:S04]  /*c190*/  LDL.LU.64 R10, [R1+0x850] ;  /* 0x00085000010a7983 */ /* 0x000ea80000300a00 */
[----:B------:R-:W2:Y:S11]  /*c1a0*/  LDL.LU.64 R8, [R1+0x848] ;  /* 0x0008480001087983 */ /* 0x000eb60000300a00 */
[----:B------:R-:W-:Y:S07]  /*c1b0*/  @!UPT UIADD3 URZ, URZ, URZ, URZ ;  /* 0x0000003f3f3ff290 */ /* 0x000fee000fffe03f */
[----:B------:R-:W-:Y:S02]  /*c1c0*/  IMAD.MOV.U32 R3, RZ, RZ, R14 ;  /* 0x000000ffff037224 */ /* 0x000fe400078e000e */
[----:B------:R-:W-:Y:S02]  /*c1d0*/  IMAD.MOV.U32 R2, RZ, RZ, R15 ;  /* 0x000000ffff027224 */ /* 0x000fe400078e000f */
[----:B------:R-:W-:Y:S01]  /*c1e0*/  IMAD.MOV.U32 R21, RZ, RZ, R12 ;  /* 0x000000ffff157224 */ /* 0x000fe200078e000c */
[----:B------:R-:W2:Y:S01]  /*c1f0*/  LDL.LU.64 R14, [R1+0x840] ;  /* 0x00084000010e7983 */ /* 0x000ea20000300a00 */
[----:B------:R-:W-:-:S03]  /*c200*/  IMAD.MOV.U32 R20, RZ, RZ, R13 ;  /* 0x000000ffff147224 */ /* 0x000fc600078e000d */
[----:B------:R-:W2:Y:S02]  /*c210*/  LDL.LU.64 R12, [R1+0x838] ;  /* 0x00083800010c7983 */ /* 0x000ea40000300a00 */
[----:B--2---:R-:W-:Y:S11]  /*c220*/  HMMA.16816.F32 R8, R12, R22, R8 ;  /* 0x000000160c08723c */ /* 0x004ff60000001808 */
[----:B------:R-:W-:Y:S11]  /*c230*/  @!UPT UIADD3 URZ, URZ, URZ, URZ ;  /* 0x0000003f3f3ff290 */ /* 0x000ff6000fffe03f */
[----:B------:R-:W-:Y:S01]  /*c240*/  @!UPT UIADD3 URZ, URZ, URZ, URZ ;  /* 0x0000003f3f3ff290 */ /* 0x000fe2000fffe03f */
[----:B------:R-:W-:Y:S01]  /*c250*/  STL.64 [R1+0xb0], R8 ;  /* 0x0000b00801007387 */ /* 0x000fe20000100a00 */
[----:B------:R-:W-:-:S03]  /*c260*/  IMAD.MOV.U32 R16, RZ, RZ, R8 ;  /* 0x000000ffff107224 */ /* 0x000fc600078e0008 */
[----:B------:R0:W-:Y:S04]  /*c270*/  STL.64 [R1+0xb8], R10 ;  /* 0x0000b80a01007387 */ /* 0x0001e80000100a00 */
[----:B0-----:R-:W3:Y:S04]  /*c280*/  LDL.LU.64 R10, [R1+0x830] ;  /* 0x00083000010a7983 */ /* 0x001ee80000300a00 */
[----:B------:R-:W3:Y:S04]  /*c290*/  LDL.LU.64 R8, [R1+0x828] ;  /* 0x0008280001087983 */ /* 0x000ee80000300a00 */
[----:B------:R-:W-:Y:S01]  /*c2a0*/  STL [R1+0x700], R16 ;  /* 0x0007001001007387 */ /* 0x000fe20000100800 */
[----:B---3--:R-:W-:Y:S11]  /*c2b0*/  HMMA.16816.F32 R8, R12, R18, R8 ;  /* 0x000000120c08723c */ /* 0x008ff60000001808 */
[----:B------:R-:W-:Y:S11]  /*c2c0*/  @!UPT UIADD3 URZ, URZ, URZ, URZ ;  /* 0x0000003f3f3ff290 */ /* 0x000ff6000fffe03f */
[----:B------:R-:W-:Y:S01]  /*c2d0*/  @!UPT UIADD3 URZ, URZ, URZ, URZ ;  /* 0x0000003f3f3ff290 */ /* 0x000fe2000fffe03f */
[----:B------:R-:W-:Y:S01]  /*c2e0*/  STL.64 [R1+0xa0], R8 ;  /* 0x0000a00801007387 */ /* 0x000fe20000100a00 */
[----:B------:R-:W-:Y:S02]  /*c2f0*/  IMAD.MOV.U32 R17, RZ, RZ, R8 ;  /* 0x000000ffff117224 */ /* 0x000fe400078e0008 */
[----:B------:R-:W-:Y:S01]  /*c300*/  IMAD.MOV.U32 R13, RZ, RZ, R10 ;  /* 0x000000ffff0d7224 */ /* 0x000fe200078e000a */
[----:B------:R0:W-:Y:S04]  /*c310*/  STL.64 [R1+0xa8], R10 ;  /* 0x0000a80a01007387 */ /* 0x0001e80000100a00 */
[----:B0-----:R-:W2:Y:S04]  /*c320*/  LDL.LU.64 R10, [R1+0x820] ;  /* 0x00082000010a7983 */ /* 0x001ea80000300a00 */
[----:B------:R-:W2:Y:S04]  /*c330*/  LDL.LU.64 R8, [R1+0x818] ;  /* 0x0008180001087983 */ /* 0x000ea80000300a00 */
[----:B------:R-:W-:Y:S04]  /*c340*/  STL [R1+0x708], R17 ;  /* 0x0007081101007387 */ /* 0x000fe80000100800 */
[----:B------:R0:W-:Y:S04]  /*c350*/  STL [R1+0x704], R13 ;  /* 0x0007040d01007387 */ /* 0x0001e80000100800 */
[----:B------:R-:W2:Y:S04]  /*c360*/  LDL.LU R12, [R1+0x60] ;  /* 0x00006000010c7983 */ /* 0x000ea80000300800 */
[----:B0-----:R-:W2:Y:S04]  /*c370*/  LDL.LU R13, [R1+0x64] ;  /* 0x00006400010d7983 */ /* 0x001ea80000300800 */
[----:B------:R-:W2:Y:S04]  /*c380*/  LDL.LU R14, [R1+0x68] ;  /* 0x00006800010e7983 */ /* 0x000ea80000300800 */
[----:B------:R-:W2:Y:S02]  /*c390*/  LDL.LU R15, [R1+0x6c] ;  /* 0x00006c00010f7983 */ /* 0x000ea40000300800 */
[----:B--2---:R-:W-:Y:S11]  /*c3a0*/  HMMA.16816.F32 R12, R8, R22, R12 ;  /* 0x00000016080c723c */ /* 0x004ff6000000180c */
[----:B------:R-:W-:Y:S11]  /*c3b0*/  @!UPT UIADD3 URZ, URZ, URZ, URZ ;  /* 0x0000003f3f3ff290 */ /* 0x000ff6000fffe03f */
[----:B------:R-:W-:Y:S01]  /*c3c0*/  @!UPT UIADD3 URZ, URZ, URZ, URZ ;  /* 0x0000003f3f3ff290 */ /* 0x000fe2000fffe03f */
[----:B------:R0:W-:Y:S04]  /*c3d0*/  STL.64 [R1+0x80], R12 ;  /* 0x0000800c01007387 */ /* 0x0001e80000100a00 */
[----:B------:R1:W-:Y:S04]  /*c3e0*/  STL.64 [R1+0x88], R14 ;  /* 0x0000880e01007387 */ /* 0x0003e80000100a00 */
[----:B------:R2:W-:Y:S01]  /*c3f0*/  STL [R1+0x70c], R14 ;  /* 0x00070c0e01007387 */ /* 0x0005e20000100800 */
[----:B0-----:R-:W-:Y:S02]  /*c400*/  IMAD.MOV.U32 R12, RZ, RZ, R4 ;  /* 0x000000ffff0c7224 */ /* 0x001fe400078e0004 */
[----:B------:R-:W-:Y:S01]  /*c410*/  IMAD.MOV.U32 R13, RZ, RZ, R5 ;  /* 0x000000ffff0d7224 */ /* 0x000fe200078e0005 */
[----:B------:R-:W3:Y:S01]  /*c420*/  LDL.LU R4, [R1+0x810] ;  /* 0x0008100001047983 */ /* 0x000ee20000300800 */
[----:B-1----:R-:W-:-:S02]  /*c430*/  IMAD.MOV.U32 R15, RZ, RZ, R7 ;  /* 0x000000ffff0f7224 */ /* 0x002fc400078e0007 */
[----:B--2---:R-:W-:Y:S01]  /*c440*/  IMAD.MOV.U32 R14, RZ, RZ, R6 ;  /* 0x000000ffff0e7224 */ /* 0x004fe200078e0006 */
[----:B------:R-:W3:Y:S04]  /*c450*/  LDL.LU R5, [R1+0x80c] ;  /* 0x00080c0001057983 */ /* 0x000ee80000300800 */
[----:B------:R-:W3:Y:S02]  /*c460*/  LDL.LU R6, [R1+0x808] ;  /* 0x0008080001067983 */ /* 0x000ee40000300800 */
[----:B------:R-:W-:Y:S02]  /*c470*/  HMMA.16816.F32 R8, R8, R18, R12 ;  /* 0x000000120808723c */ /* 0x000fe4000000180c */
[----:B------:R-:W3:Y:S11]  /*c480*/  LDL.LU R7, [R1+0x804] ;  /* 0x0008040001077983 */ /* 0x000ef60000300800 */
[----:B------:R-:W-:Y:S10]  /*c490*/  @!UPT UIADD3 URZ, URZ, URZ, URZ ;  /* 0x0000003f3f3ff290 */ /* 0x000ff4000fffe03f */
[----:B------:R0:W-:Y:S01]  /*c4a0*/  STL.64 [R1+0x60], R8 ;  /* 0x0000600801007387 */ /* 0x0001e20000100a00 */
[----:B------:R-:W-:-:S03]  /*c4b0*/  IMAD.MOV.U32 R15, RZ, RZ, R10 ;  /* 0x000000ffff0f7224 */ /* 0x000fc600078e000a */
[----:B------:R1:W-:Y:S04]  /*c4c0*/  STL.64 [R1+0x68], R10 ;  /* 0x0000680a01007387 */ /* 0x0003e80000100a00 */
[----:B0-----:R-:W3:Y:S04]  /*c4d0*/  LDL.LU R8, [R1+0x50] ;  /* 0x0000500001087983 */ /* 0x001ee80000300800 */
[----:B------:R-:W3:Y:S04]  /*c4e0*/  LDL.LU R9, [R1+0x54] ;  /* 0x0000540001097983 */ /* 0x000ee80000300800 */
[----:B-1----:R-:W3:Y:S04]  /*c4f0*/  LDL.LU R10, [R1+0x58] ;  /* 0x00005800010a7983 */ /* 0x002ee80000300800 */
[----:B------:R-:W3:Y:S04]  /*c500*/  LDL.LU R11, [R1+0x5c] ;  /* 0x00005c00010b7983 */ /* 0x000ee80000300800 */
[----:B------:R0:W-:Y:S04]  /*c510*/  STL [R1+0x710], R15 ;  /* 0x0007100f01007387 */ /* 0x0001e80000100800 */
[----:B0-----:R-:W2:Y:S01]  /*c520*/  LDL.LU R15, [R1+0x25c] ;  /* 0x00025c00010f7983 */ /* 0x001ea20000300800 */
[----:B---3--:R-:W-:Y:S11]  /*c530*/  HMMA.16816.F32 R8, R4, R22, R8 ;  /* 0x000000160408723c */ /* 0x008ff60000001808 */
[----:B------:R-:W-:Y:S11]  /*c540*/  @!UPT UIADD3 URZ, URZ, URZ, URZ ;  /* 0x0000003f3f3ff290 */ /* 0x000ff6000fffe03f */
[----:B------:R-:W-:Y:S01]  /*c550*/  @!UPT UIADD3 URZ, URZ, URZ, URZ ;  /* 0x0000003f3f3ff290 */ /* 0x000fe2000fffe03f */
[----:B------:R-:W-:Y:S04]  /*c560*/  STL.64 [R1+0x90], R8 ;  /* 0x0000900801007387 */ /* 0x000fe80000100a00 */
[----:B------:R-:W-:Y:S04]  /*c570*/  STL.64 [R1+0x98], R10 ;  /* 0x0000980a01007387 */ /* 0x000fe80000100a00 */
[----:B------:R0:W-:Y:S04]  /*c580*/  STL [R1+0x714], R8 ;  /* 0x0007140801007387 */ /* 0x0001e80000100800 */
[----:B0-----:R-:W3:Y:S01]  /*c590*/  LDL.LU R8, [R1+0x20] ;  /* 0x0000200001087983 */ /* 0x001ee20000300800 */
[----:B------:R-:W-:-:S02]  /*c5a0*/  IMAD.MOV.U32 R9, RZ, RZ, R24 ;  /* 0x000000ffff097224 */ /* 0x000fc400078e0018 */
[----:B------:R-:W-:Y:S01]  /*c5b0*/  IMAD.MOV.U32 R10, RZ, RZ, R25 ;  /* 0x000000ffff0a7224 */ /* 0x000fe200078e0019 */
[----:B------:R-:W4:Y:S01]  /*c5c0*/  LDL.LU R24, [R1+0x800] ;  /* 0x0008000001187983 */ /* 0x000f220000300800 */
[----:B------:R-:W-:-:S03]  /*c5d0*/  IMAD.MOV.U32 R11, RZ, RZ, R26 ;  /* 0x000000ffff0b7224 */ /* 0x000fc600078e001a */
[----:B------:R-:W4:Y:S01]  /*c5e0*/  LDL.LU R25, [R1+0x7fc] ;  /* 0x0007fc0001197983 */ /* 0x000f220000300800 */
[----:B------:R-:W-:-:S03]  /*c5f0*/  IMAD.MOV.U32 R16, RZ, RZ, R27 ;  /* 0x000000ffff107224 */ /* 0x000fc600078e001b */
[----:B------:R-:W4:Y:S01]  /*c600*/  LDL.LU R26, [R1+0x7f8] ;  /* 0x0007f800011a7983 */ /* 0x000f220000300800 */
[----:B---3--:R-:W-:Y:S11]  /*c610*/  HMMA.16816.F32 R4, R4, R18, R8 ;  /* 0x000000120404723c */ /* 0x008ff60000001808 */
[----:B------:R-:W-:Y:S11]  /*c620*/  @!UPT UIADD3 URZ, URZ, URZ, URZ ;  /* 0x0000003f3f3ff290 */ /* 0x000ff6000fffe03f */
[----:B------:R-:W-:Y:S01]  /*c630*/  @!UPT UIADD3 URZ, URZ, URZ, URZ ;  /* 0x0000003f3f3ff290 */ /* 0x000fe2000fffe03f */
[----:B------:R-:W-:Y:S04]  /*c640*/  STL.64 [R1+0x40], R4 ;  /* 0x0000400401007387 */ /* 0x000fe80000100a00 */
[----:B------:R-:W-:Y:S04]  /*c650*/  STL.64 [R1+0x48], R6 ;  /* 0x0000480601007387 */ /* 0x000fe80000100a00 */
[----:B------:R0:W-:Y:S04]  /*c660*/  STL.64 [R1+0x7e0], R18 ;  /* 0x0007e01201007387 */ /* 0x0001e80000100a00 */
[----:B------:R-:W4:Y:S01]  /*c670*/  LDL.LU R27, [R1+0x7f4] ;  /* 0x0007f400011b7983 */ /* 0x000f220000300800 */
[----:B------:R-:W-:-:S02]  /*c680*/  IMAD.MOV.U32 R9, RZ, RZ, R4 ;  /* 0x000000ffff097224 */ /* 0x000fc400078e0004 */
[----:B------:R-:W-:Y:S02]  /*c690*/  IMAD.MOV.U32 R17, RZ, RZ, R28 ;  /* 0x000000ffff117224 */ /* 0x000fe400078e001c */
[----:B------:R-:W3:Y:S01]  /*c6a0*/  LDL.LU R28, [R1+0x7f0] ;  /* 0x0007f000011c7983 */ /* 0x000ee20000300800 */
[----:B------:R-:W-:Y:S02]  /*c6b0*/  IMAD.MOV.U32 R12, RZ, RZ, R6 ;  /* 0x000000ffff0c7224 */ /* 0x000fe400078e0006 */
[----:B0-----:R-:W-:Y:S02]  /*c6c0*/  IMAD.MOV.U32 R18, RZ, RZ, R29 ;  /* 0x000000ffff127224 */ /* 0x001fe400078e001d */
[----:B------:R-:W-:Y:S01]  /*c6d0*/  IMAD.MOV.U32 R19, RZ, RZ, R0 ;  /* 0x000000ffff137224 */ /* 0x000fe200078e0000 */
[----:B------:R-:W2:Y:S01]  /*c6e0*/  LDL.LU R29, [R1+0x7ec] ;  /* 0x0007ec00011d7983 */ /* 0x000ea20000300800 */
[----:B------:R-:W-:-:S03]  /*c6f0*/  IMAD.MOV.U32 R8, RZ, RZ, R21 ;  /* 0x000000ffff087224 */ /* 0x000fc600078e0015 */
[----:B------:R-:W2:Y:S04]  /*c700*/  LDL.LU R0, [R1+0x7e8] ;  /* 0x0007e80001007983 */ /* 0x000ea80000300800 */
[----:B------:R-:W2:Y:S04]  /*c710*/  LDL.LU.64 R4, [R1+0xf0] ;  /* 0x0000f00001047983 */ /* 0x000ea80000300a00 */
[----:B------:R0:W-:Y:S04]  /*c720*/  STL [R1+0x71c], R9 ;  /* 0x00071c0901007387 */ /* 0x0001e80000100800 */
[----:B------:R1:W-:Y:S01]  /*c730*/  STL [R1+0x718], R12 ;  /* 0x0007180c01007387 */ /* 0x0003e20000100800 */
[----:B0-----:R-:W-:-:S02]  /*c740*/  IMAD.MOV.U32 R9, RZ, RZ, R20 ;  /* 0x000000ffff097224 */ /* 0x001fc400078e0014 */
[----:B----4-:R-:W-:Y:S01]  /*c750*/  HMMA.16816.F32 R20, R24, R22, R16 ;  /* 0x000000161814723c */ /* 0x010fe20000001810 */
[----:B------:R-:W4:Y:S04]  /*c760*/  LDL.LU.64 R18, [R1+0x7e0] ;  /* 0x0007e00001127983 */ /* 0x000f280000300a00 */
[----:B------:R-:W4:Y:S04]  /*c770*/  LDL.LU R14, [R1+0x61c] ;  /* 0x00061c00010e7983 */ /* 0x000f280000300800 */
[----:B------:R-:W4:Y:S04]  /*c780*/  LDL.LU R13, [R1+0x614] ;  /* 0x00061400010d7983 */ /* 0x000f280000300800 */
[----:B------:R-:W4:Y:S01]  /*c790*/  LDL.LU R17, [R1+0x60c] ;  /* 0x00060c0001117983 */ /* 0x000f220000300800 */
[----:B------:R-:W-:-:S02]  /*c7a0*/  IMAD.MOV.U32 R10, RZ, RZ, R3 ;  /* 0x000000ffff0a7224 */ /* 0x000fc400078e0003 */
[----:B------:R-:W-:Y:S01]  /*c7b0*/  IMAD.MOV.U32 R11, RZ, RZ, R2 ;  /* 0x000000ffff0b7224 */ /* 0x000fe200078e0002 */
[----:B------:R-:W4:Y:S04]  /*c7c0*/  LDL.LU R16, [R1+0x604] ;  /* 0x0006040001107983 */ /* 0x000f280000300800 */
[----:B------:R-:W4:Y:S04]  /*c7d0*/  LDL.LU R2, [R1+0x5fc] ;  /* 0x0005fc0001027983 */ /* 0x000f280000300800 */
[----:B------:R-:W-:Y:S01]  /*c7e0*/  STL [R1+0x72c], R20 ;  /* 0x00072c1401007387 */ /* 0x000fe20000100800 */
[----:B-1----:R-:W-:-:S03]  /*c7f0*/  IMAD.MOV.U32 R12, RZ, RZ, c[0x0][0x188] ;  /* 0x00006200ff0c7624 */ /* 0x002fc600078e00ff */
[----:B------:R-:W-:Y:S04]  /*c800*/  STL [R1+0x728], R21 ;  /* 0x0007281501007387 */ /* 0x000fe80000100800 */
[----:B------:R-:W-:Y:S04]  /*c810*/  STL [R1+0x724], R22 ;  /* 0x0007241601007387 */ /* 0x000fe80000100800 */
[----:B------:R4:W-:Y:S01]  /*c820*/  STL [R1+0x720], R23 ;  /* 0x0007201701007387 */ /* 0x0009e20000100800 */
[----:B------:R-:W-:-:S04]  /*c830*/  IMAD.SHL.U32 R12, R12, 0x40, RZ ;  /* 0x000000400c0c7824 */ /* 0x000fc800078e00ff */
[----:B------:R-:W-:-:S05]  /*c840*/  IMAD.SHL.U32 R12, R12, 0x2, RZ ;  /* 0x000000020c0c7824 */ /* 0x000fca00078e00ff */
[-C--:B--2---:R-:W-:Y:S02]  /*c850*/  IADD3 R3, P0, R4, R12.reuse, RZ ;  /* 0x0000000c04037210 */ /* 0x084fe40007f1e0ff */
[----:B---3--:R-:W-:Y:S02]  /*c860*/  IADD3 R6, P1, R28, R12, RZ ;  /* 0x0000000c1c067210 */ /* 0x008fe40007f3e0ff */
[----:B------:R-:W-:Y:S01]  /*c870*/  IADD3 R15, R15, 0x1, RZ ;  /* 0x000000010f0f7810 */ /* 0x000fe20007ffe0ff */
[--C-:B------:R-:W-:Y:S01]  /*c880*/  IMAD.X R4, R5, 0x1, R0.reuse, P0 ;  /* 0x0000000105047824 */ /* 0x100fe200000e0600 */
[----:B------:R-:W-:Y:S01]  /*c890*/  STL [R1+0x730], R3 ;  /* 0x0007300301007387 */ /* 0x000fe20000100800 */
[----:B------:R-:W-:-:S03]  /*c8a0*/  IMAD.X R5, R29, 0x1, R0, P1 ;  /* 0x000000011d057824 */ /* 0x000fc600008e0600 */
[----:B------:R-:W-:Y:S04]  /*c8b0*/  STL [R1+0x734], R6 ;  /* 0x0007340601007387 */ /* 0x000fe80000100800 */
[----:B------:R-:W-:Y:S04]  /*c8c0*/  STL [R1+0x738], R4 ;  /* 0x0007380401007387 */ /* 0x000fe80000100800 */
[----:B------:R-:W-:Y:S04]  /*c8d0*/  STL [R1+0x25c], R15 ;  /* 0x00025c0f01007387 */ /* 0x000fe80000100800 */
[----:B------:R0:W-:Y:S04]  /*c8e0*/  STL [R1+0x7d8], R0 ;  /* 0x0007d80001007387 */ /* 0x0001e80000100800 */
[----:B------:R-:W-:Y:S01]  /*c8f0*/  STL [R1+0x73c], R5 ;  /* 0x00073c0501007387 */ /* 0x000fe20000100800 */
[----:B----4-:R-:W-:Y:S01]  /*c900*/  HMMA.16816.F32 R20, R24, R18, R8 ;  /* 0x000000121814723c */ /* 0x010fe20000001808 */
[----:B------:R-:W-:-:S02]  /*c910*/  IADD3 R14, P5, R14, R12, RZ ;  /* 0x0000000c0e0e7210 */ /* 0x000fc40007fbe0ff */
[-C--:B------:R-:W-:Y:S02]  /*c920*/  IADD3 R13, P6, R13, R12.reuse, RZ ;  /* 0x0000000c0d0d7210 */ /* 0x080fe40007fde0ff */
[-C--:B------:R-:W-:Y:S11]  /*c930*/  IADD3 R17, P1, R17, R12.reuse, RZ ;  /* 0x0000000c11117210 */ /* 0x080ff60007f3e0ff */
[----:B------:R-:W-:Y:S08]  /*c940*/  @!UPT UIADD3 URZ, URZ, URZ, URZ ;  /* 0x0000003f3f3ff290 */ /* 0x000ff0000fffe03f */
[----:B------:R-:W-:Y:S02]  /*c950*/  IMAD.MOV.U32 R10, RZ, RZ, R20 ;  /* 0x000000ffff0a7224 */ /* 0x000fe400078e0014 */
[----:B------:R-:W-:Y:S01]  /*c960*/  IMAD.MOV.U32 R11, RZ, RZ, R21 ;  /* 0x000000ffff0b7224 */ /* 0x000fe200078e0015 */
[----:B------:R-:W-:Y:S01]  /*c970*/  STL.64 [R1+0xd0], R20 ;  /* 0x0000d01401007387 */ /* 0x000fe20000100a00 */
[----:B------:R-:W-:Y:S02]  /*c980*/  IMAD.MOV.U32 R7, RZ, RZ, R22 ;  /* 0x000000ffff077224 */ /* 0x000fe400078e0016 */
[----:B------:R-:W-:Y:S01]  /*c990*/  IMAD.MOV.U32 R18, RZ, RZ, R23 ;  /* 0x000000ffff127224 */ /* 0x000fe200078e0017 */
[----:B------:R-:W-:Y:S04]  /*c9a0*/  STL.64 [R1+0xd8], R22 ;  /* 0x0000d81601007387 */ /* 0x000fe80000100a00 */
[----:B------:R-:W-:Y:S04]  /*c9b0*/  STL [R1+0x74c], R10 ;  /* 0x00074c0a01007387 */ /* 0x000fe80000100800 */
[----:B------:R-:W-:Y:S04]  /*c9c0*/  STL [R1+0x748], R11 ;  /* 0x0007480b01007387 */ /* 0x000fe80000100800 */
[----:B------:R-:W-:Y:S04]  /*c9d0*/  STL [R1+0x744], R7 ;  /* 0x0007440701007387 */ /* 0x000fe80000100800 */
[----:B------:R1:W-:Y:S04]  /*c9e0*/  STL [R1+0x740], R18 ;  /* 0x0007401201007387 */ /* 0x0003e80000100800 */
[----:B------:R-:W-:Y:S04]  /*c9f0*/  STL [R1+0x61c], R14 ;  /* 0x00061c0e01007387 */ /* 0x000fe80000100800 */
[----:B------:R-:W-:Y:S04]  /*ca00*/  STL [R1+0x614], R13 ;  /* 0x0006140d01007387 */ /* 0x000fe80000100800 */
[----:B0-----:R-:W2:Y:S04]  /*ca10*/  LDL.LU R0, [R1+0x5f4] ;  /* 0x0005f40001007983 */ /* 0x001ea80000300800 */
[----:B------:R-:W-:Y:S04]  /*ca20*/  STL [R1+0x60c], R17 ;  /* 0x00060c1101007387 */ /* 0x000fe80000100800 */
[----:B-1----:R-:W3:Y:S01]  /*ca30*/  LDL.LU R18, [R1+0x5e4] ;  /* 0x0005e40001127983 */ /* 0x002ee20000300800 */
[----:B------:R-:W-:-:S02]  /*ca40*/  IADD3 R16, P2, R16, R12, RZ ;  /* 0x0000000c10107210 */ /* 0x000fc40007f5e0ff */
[----:B------:R-:W-:-:S03]  /*ca50*/  IADD3 R2, P3, R2, R12, RZ ;  /* 0x0000000c02027210 */ /* 0x000fc60007f7e0ff */
[----:B------:R-:W-:Y:S04]  /*ca60*/  STL [R1+0x604], R16 ;  /* 0x0006041001007387 */ /* 0x000fe80000100800 */
[----:B---3--:R0:W-:Y:S04]  /*ca70*/  STL [R1+0x7cc], R18 ;  /* 0x0007cc1201007387 */ /* 0x0081e80000100800 */
[----:B------:R-:W-:Y:S04]  /*ca80*/  STL [R1+0x5fc], R2 ;  /* 0x0005fc0201007387 */ /* 0x000fe80000100800 */
[----:B0-----:R-:W3:Y:S04]  /*ca90*/  LDL.LU R18, [R1+0x610] ;  /* 0x0006100001127983 */ /* 0x001ee80000300800 */
[----:B---3--:R0:W-:Y:S04]  /*caa0*/  STL [R1+0x7d0], R18 ;  /* 0x0007d01201007387 */ /* 0x0081e80000100800 */
[----:B0-----:R-:W3:Y:S01]  /*cab0*/  LDL.LU R18, [R1+0x5ec] ;  /* 0x0005ec0001127983 */ /* 0x001ee20000300800 */
[----:B------:R-:W-:-:S02]  /*cac0*/  ISETP.NE.U32.AND P0, PT, R15, UR5, PT ;  /* 0x000000050f007c0c */ /* 0x000fc4000bf05070 */
[----:B--2---:R-:W-:Y:S01]  /*cad0*/  IADD3 R0, P4, R0, R12, RZ ;  /* 0x0000000c00007210 */ /* 0x004fe20007f9e0ff */
[----:B---3--:R0:W-:Y:S04]  /*cae0*/  STL [R1+0x7d4], R18 ;  /* 0x0007d41201007387 */ /* 0x0081e80000100800 */
[----:B0-----:R-:W2:Y:S04]  /*caf0*/  LDL.LU R18, [R1+0x618] ;  /* 0x0006180001127983 */ /* 0x001ea80000300800 */
[----:B------:R-:W3:Y:S04]  /*cb00*/  LDL.LU R7, [R1+0x608] ;  /* 0x0006080001077983 */ /* 0x000ee80000300800 */
[----:B------:R-:W4:Y:S04]  /*cb10*/  LDL.LU R11, [R1+0x5dc] ;  /* 0x0005dc00010b7983 */ /* 0x000f280000300800 */
        /* <DEDUP_REMOVED lines=24> */
[----:B------:R0:W-:Y:S04]  /*cca0*/  STL [R1+0x5f4], R0 ;  /* 0x0005f40001007387 */ /* 0x0001e80000100800 */
[----:B0-----:R-:W2:Y:S02]  /*ccb0*/  LDL.LU R0, [R1+0x7d8] ;  /* 0x0007d80001007983 */ /* 0x001ea40000300800 */
[----:B--2---:R-:W-:-:S05]  /*ccc0*/  IMAD.X R18, R18, 0x1, R0, P5 ;  /* 0x0000000112127824 */ /* 0x004fca00028e0600 */
[----:B------:R0:W-:Y:S04]  /*ccd0*/  STL [R1+0x618], R18 ;  /* 0x0006181201007387 */ /* 0x0001e80000100800 */
[----:B0-----:R-:W2:Y:S02]  /*cce0*/  LDL.LU R18, [R1+0x7d4] ;  /* 0x0007d40001127983 */ /* 0x001ea40000300800 */
[----:B--2---:R-:W-:-:S05]  /*ccf0*/  IADD3 R18, P5, R18, R12, RZ ;  /* 0x0000000c12127210 */ /* 0x004fca0007fbe0ff */
[----:B------:R0:W-:Y:S04]  /*cd00*/  STL [R1+0x5ec], R18 ;  /* 0x0005ec1201007387 */ /* 0x0001e80000100800 */
[----:B0-----:R-:W2:Y:S02]  /*cd10*/  LDL.LU R18, [R1+0x7d0] ;  /* 0x0007d00001127983 */ /* 0x001ea40000300800 */
[----:B--2---:R-:W-:-:S05]  /*cd20*/  IMAD.X R18, R18, 0x1, R0, P6 ;  /* 0x0000000112127824 */ /* 0x004fca00030e0600 */
[----:B------:R0:W-:Y:S04]  /*cd30*/  STL [R1+0x610], R18 ;  /* 0x0006101201007387 */ /* 0x0001e80000100800 */
[----:B0-----:R-:W2:Y:S01]  /*cd40*/  LDL.LU R18, [R1+0x7cc] ;  /* 0x0007cc0001127983 */ /* 0x001ea20000300800 */
[--C-:B---3--:R-:W-:Y:S01]  /*cd50*/  IMAD.X R7, R7, 0x1, R0.reuse, P1 ;  /* 0x0000000107077824 */ /* 0x108fe200008e0600 */
[-C--:B----4-:R-:W-:Y:S01]  /*cd60*/  IADD3 R11, P1, R11, R12.reuse, RZ ;  /* 0x0000000c0b0b7210 */ /* 0x090fe20007f3e0ff */
[--C-:B------:R-:W-:Y:S01]  /*cd70*/  IMAD.X R10, R10, 0x1, R0.reuse, P2 ;  /* 0x000000010a0a7824 */ /* 0x100fe200010e0600 */
[-C--:B------:R-:W-:Y:S01]  /*cd80*/  IADD3 R24, P2, R24, R12.reuse, RZ ;  /* 0x0000000c18187210 */ /* 0x080fe20007f5e0ff */
        /* <DEDUP_REMOVED lines=16> */
[----:B------:R-:W-:Y:S01]  /*ce90*/  IMAD.X R16, R16, 0x1, R0, P1 ;  /* 0x0000000110107824 */ /* 0x000fe200008e0600 */
[----:B------:R-:W-:-:S02]  /*cea0*/  IADD3 R2, P1, R2, R12, RZ ;  /* 0x0000000c02027210 */ /* 0x000fc40007f3e0ff */
[----:B--2---:R-:W-:-:S05]  /*ceb0*/  IADD3 R18, P6, R18, R12, RZ ;  /* 0x0000000c12127210 */ /* 0x004fca0007fde0ff */
[----:B------:R-:W-:Y:S04]  /*cec0*/  STL [R1+0x5e4], R18 ;  /* 0x0005e41201007387 */ /* 0x000fe80000100800 */
[----:B------:R-:W-:Y:S04]  /*ced0*/  STL [R1+0x608], R7 ;  /* 0x0006080701007387 */ /* 0x000fe80000100800 */
[----:B------:R-:W-:Y:S01]  /*cee0*/  STL [R1+0x5dc], R11 ;  /* 0x0005dc0b01007387 */ /* 0x000fe20000100800 */
[----:B------:R-:W-:-:S03]  /*cef0*/  IMAD.X R29, R29, 0x1, R0, P6 ;  /* 0x000000011d1d7824 */ /* 0x000fc600030e0600 */
[----:B------:R-:W-:Y:S01]  /*cf00*/  STL [R1+0x600], R10 ;  /* 0x0006000a01007387 */ /* 0x000fe20000100800 */
[----:B------:R-:W-:-:S03]  /*cf10*/  IADD3 R4, P6, R4, R12, RZ ;  /* 0x0000000c04047210 */ /* 0x000fc60007fde0ff */
        /* <DEDUP_REMOVED lines=11> */
[----:B------:R-:W-:-:S03]  /*cfd0*/  IMAD.X R13, R13, 0x1, R0, P6 ;  /* 0x000000010d0d7824 */ /* 0x000fc600030e0600 */
[----:B------:R-:W-:Y:S04]  /*cfe0*/  STL [R1+0x5d0], R23 ;  /* 0x0005d01701007387 */ /* 0x000fe80000100800 */
        /* <DEDUP_REMOVED lines=9> */
[----:B------:R0:W-:Y:S04]  /*d080*/  STL [R1+0x7c8], R12 ;  /* 0x0007c80c01007387 */ /* 0x0001e80000100800 */
[----:B------:R-:W-:Y:S04]  /*d090*/  STL [R1+0x584], R17 ;  /* 0x0005841101007387 */ /* 0x000fe80000100800 */
[----:B0-----:R-:W2:Y:S04]  /*d0a0*/  LDL.LU R12, [R1+0x5a0] ;  /* 0x0005a000010c7983 */ /* 0x001ea80000300800 */
[----:B------:R-:W-:Y:S04]  /*d0b0*/  STL [R1+0x5a8], R16 ;  /* 0x0005a81001007387 */ /* 0x000fe80000100800 */
[----:B------:R-:W3:Y:S04]  /*d0c0*/  LDL.LU R18, [R1+0x590] ;  /* 0x0005900001127983 */ /* 0x000ee80000300800 */
[----:B------:R-:W-:Y:S04]  /*d0d0*/  STL [R1+0x57c], R2 ;  /* 0x00057c0201007387 */ /* 0x000fe80000100800 */
[----:B---3--:R0:W-:Y:S04]  /*d0e0*/  STL [R1+0x7bc], R18 ;  /* 0x0007bc1201007387 */ /* 0x0081e80000100800 */
[----:B0-----:R-:W3:Y:S04]  /*d0f0*/  LDL.LU R18, [R1+0x56c] ;  /* 0x00056c0001127983 */ /* 0x001ee80000300800 */
[----:B---3--:R0:W-:Y:S04]  /*d100*/  STL [R1+0x7c0], R18 ;  /* 0x0007c01201007387 */ /* 0x0081e80000100800 */
[----:B0-----:R-:W3:Y:S01]  /*d110*/  LDL.LU R18, [R1+0x598] ;  /* 0x0005980001127983 */ /* 0x001ee20000300800 */
[----:B--2---:R-:W-:-:S03]  /*d120*/  IMAD.X R12, R12, 0x1, R0, P2 ;  /* 0x000000010c0c7824 */ /* 0x004fc600010e0600 */
        /* <DEDUP_REMOVED lines=30> */
[----:B--2---:R-:W-:-:S05]  /*d310*/  IADD3 R18, P2, R18, R12, RZ ;  /* 0x0000000c12127210 */ /* 0x004fca0007f5e0ff */
[----:B------:R0:W-:Y:S04]  /*d320*/  STL [R1+0x574], R18 ;  /* 0x0005741201007387 */ /* 0x0001e80000100800 */
[----:B0-----:R-:W2:Y:S02]  /*d330*/  LDL.LU R18, [R1+0x7c4] ;  /* 0x0007c40001127983 */ /* 0x001ea40000300800 */
[----:B--2---:R-:W-:-:S05]  /*d340*/  IMAD.X R18, R18, 0x1, R0, P3 ;  /* 0x0000000112127824 */ /* 0x004fca00018e0600 */
[----:B------:R0:W-:Y:S04]  /*d350*/  STL [R1+0x598], R18 ;  /* 0x0005981201007387 */ /* 0x0001e80000100800 */
[----:B0-----:R-:W2:Y:S02]  /*d360*/  LDL.LU R18, [R1+0x7c0] ;  /* 0x0007c00001127983 */ /* 0x001ea40000300800 */
[----:B--2---:R-:W-:-:S05]  /*d370*/  IADD3 R18, P3, R18, R12, RZ ;  /* 0x0000000c12127210 */ /* 0x004fca0007f7e0ff */
[----:B------:R0:W-:Y:S04]  /*d380*/  STL [R1+0x56c], R18 ;  /* 0x00056c1201007387 */ /* 0x0001e80000100800 */
[----:B0-----:R-:W2:Y:S01]  /*d390*/  LDL.LU R18, [R1+0x7bc] ;  /* 0x0007bc0001127983 */ /* 0x001ea20000300800 */
[--C-:B----4-:R-:W-:Y:S01]  /*d3a0*/  IMAD.X R11, R11, 0x1, R0.reuse, P5 ;  /* 0x000000010b0b7824 */ /* 0x110fe200028e0600 */
        /* <DEDUP_REMOVED lines=18> */
[----:B------:R-:W-:Y:S01]  /*d4d0*/  IADD3 R13, P3, R13, R12, RZ ;  /* 0x0000000c0d0d7210 */ /* 0x000fe20007f7e0ff */
[----:B------:R-:W-:-:S02]  /*d4e0*/  IMAD.X R2, R2, 0x1, R0, P5 ;  /* 0x0000000102027824 */ /* 0x000fc400028e0600 */
[----:B--2---:R-:W-:Y:S01]  /*d4f0*/  IMAD.X R18, R18, 0x1, R0, P4 ;  /* 0x0000000112127824 */ /* 0x004fe200020e0600 */
[----:B---3--:R-:W-:-:S04]  /*d500*/  IADD3 R7, P4, R7, R12, RZ ;  /* 0x0000000c07077210 */ /* 0x008fc80007f9e0ff */
[----:B------:R-:W-:Y:S04]  /*d510*/  STL [R1+0x590], R18 ;  /* 0x0005901201007387 */ /* 0x000fe80000100800 */
        /* <DEDUP_REMOVED lines=37> */
[----:B--2---:R-:W-:-:S03]  /*d770*/  IADD3 R0, P5, R0, R12, RZ ;  /* 0x0000000c00007210 */ /* 0x004fc60007fbe0ff */
        /* <DEDUP_REMOVED lines=62> */
[----:B------:R-:W-:Y:S01]  /*db60*/  STL [R1+0x4ec], R18 ;  /* 0x0004ec1201007387 */ /* 0x000fe20000100800 */
[----:B------:R-:W-:Y:S02]  /*db70*/  STL [R1+0x510], R7 ;  /* 0x0005100701007387 */ /* 0x000fe40000100800 */
[----:B------:R-:W-:Y:S02]  /*db80*/  STL [R1+0x4e4], R11 ;  /* 0x0004e40b01007387 */ /* 0x000fe40000100800 */
[----:B------:R-:W-:Y:S01]  /*db90*/  STL [R1+0x508], R10 ;  /* 0x0005080a01007387 */ /* 0x000fe20000100800 */
[----:B------:R-:W-:Y:S01]  /*dba0*/  STL [R1+0x4dc], R24 ;  /* 0x0004dc1801007387 */ /* 0x000fe20000100800 */
[----:B------:R-:W-:Y:S02]  /*dbb0*/  STL [R1+0x500], R25 ;  /* 0x0005001901007387 */ /* 0x000fe40000100800 */
[----:B------:R-:W-:Y:S02]  /*dbc0*/  STL [R1+0x4d4], R26 ;  /* 0x0004d41a01007387 */ /* 0x000fe40000100800 */
[--C-:B------:R-:W-:Y:S01]  /*dbd0*/  IMAD.X R29, R29, 0x1, R0.reuse, P1 ;  /* 0x000000011d1d7824 */ /* 0x100fe200008e0600 */
[----:B------:R-:W-:Y:S01]  /*dbe0*/  STL [R1+0x4f8], R27 ;  /* 0x0004f81b01007387 */ /* 0x000fe20000100800 */
[----:B------:R-:W-:Y:S01]  /*dbf0*/  IADD3 R4, P1, R4, R12, RZ ;  /* 0x0000000c04047210 */ /* 0x000fe20007f3e0ff */
[----:B------:R-:W-:Y:S02]  /*dc00*/  STL [R1+0x4cc], R19 ;  /* 0x0004cc1301007387 */ /* 0x000fe40000100800 */
[----:B------:R-:W-:Y:S01]  /*dc10*/  STL [R1+0x4f0], R5 ;  /* 0x0004f00501007387 */ /* 0x000fe20000100800 */
[----:B------:R-:W-:Y:S01]  /*dc20*/  STL [R1+0x4c4], R28 ;  /* 0x0004c41c01007387 */ /* 0x000fe20000100800 */
[----:B------:R-:W-:Y:S02]  /*dc30*/  STL [R1+0x4e8], R29 ;  /* 0x0004e81d01007387 */ /* 0x000fe40000100800 */
[----:B------:R-:W-:Y:S02]  /*dc40*/  STL [R1+0x4bc], R4 ;  /* 0x0004bc0401007387 */ /* 0x000fe40000100800 */
[----:B------:R-:W-:Y:S01]  /*dc50*/  STL [R1+0x4e0], R6 ;  /* 0x0004e00601007387 */ /* 0x000fe20000100800 */
[----:B------:R-:W-:Y:S01]  /*dc60*/  STL [R1+0x4b4], R3 ;  /* 0x0004b40301007387 */ /* 0x000fe20000100800 */
[----:B------:R-:W-:Y:S02]  /*dc70*/  STL [R1+0x4d8], R23 ;  /* 0x0004d81701007387 */ /* 0x000fe40000100800 */
[----:B------:R-:W-:Y:S02]  /*dc80*/  STL [R1+0x4ac], R22 ;  /* 0x0004ac1601007387 */ /* 0x000fe40000100800 */
[----:B------:R-:W-:Y:S01]  /*dc90*/  STL [R1+0x4d0], R21 ;  /* 0x0004d01501007387 */ /* 0x000fe20000100800 */
[----:B------:R-:W-:Y:S01]  /*dca0*/  STL [R1+0x4a4], R20 ;  /* 0x0004a41401007387 */ /* 0x000fe20000100800 */
[----:B------:R-:W-:-:S02]  /*dcb0*/  IMAD.X R13, R13, 0x1, R0, P1 ;  /* 0x000000010d0d7824 */ /* 0x000fc400008e0600 */
[----:B------:R-:W-:Y:S02]  /*dcc0*/  STL [R1+0x4c8], R9 ;  /* 0x0004c80901007387 */ /* 0x000fe40000100800 */
[----:B------:R-:W-:Y:S01]  /*dcd0*/  STL [R1+0x49c], R8 ;  /* 0x00049c0801007387 */ /* 0x000fe20000100800 */
[----:B------:R-:W-:Y:S01]  /*dce0*/  IADD3 R17, P1, R17, R12, RZ ;  /* 0x0000000c11117210 */ /* 0x000fe20007f3e0ff */
[----:B------:R-:W-:Y:S01]  /*dcf0*/  STL [R1+0x4c0], R15 ;  /* 0x0004c00f01007387 */ /* 0x000fe20000100800 */
[----:B------:R-:W-:Y:S02]  /*dd00*/  STL [R1+0x494], R14 ;  /* 0x0004940e01007387 */ /* 0x000fe40000100800 */
[----:B------:R-:W-:Y:S02]  /*dd10*/  STL [R1+0x4b8], R13 ;  /* 0x0004b80d01007387 */ /* 0x000fe40000100800 */
[----:B------:R0:W-:Y:S01]  /*dd20*/  STL [R1+0x7a8], R12 ;  /* 0x0007a80c01007387 */ /* 0x0001e20000100800 */
[----:B------:R-:W-:Y:S04]  /*dd30*/  STL [R1+0x48c], R17 ;  /* 0x00048c1101007387 */ /* 0x000fe80000100800 */
[----:B0-----:R-:W2:Y:S01]  /*dd40*/  LDL.LU R12, [R1+0x4a8] ;  /* 0x0004a800010c7983 */ /* 0x001ea20000300800 */
[----:B------:R-:W-:Y:S02]  /*dd50*/  STL [R1+0x4b0], R16 ;  /* 0x0004b01001007387 */ /* 0x000fe40000100800 */
[----:B------:R-:W3:Y:S02]  /*dd60*/  LDL.LU R18, [R1+0x498] ;  /* 0x0004980001127983 */ /* 0x000ee40000300800 */
[----:B------:R-:W-:Y:S01]  /*dd70*/  STL [R1+0x484], R2 ;  /* 0x0004840201007387 */ /* 0x000fe20000100800 */
[----:B---3--:R0:W-:Y:S04]  /*dd80*/  STL [R1+0x79c], R18 ;  /* 0x00079c1201007387 */ /* 0x0081e80000100800 */
[----:B0-----:R-:W3:Y:S04]  /*dd90*/  LDL.LU R18, [R1+0x474] ;  /* 0x0004740001127983 */ /* 0x001ee80000300800 */
[----:B---3--:R0:W-:Y:S04]  /*dda0*/  STL [R1+0x7a0], R18 ;  /* 0x0007a01201007387 */ /* 0x0081e80000100800 */
[----:B0-----:R-:W3:Y:S01]  /*ddb0*/  LDL.LU R18, [R1+0x4a0] ;  /* 0x0004a00001127983 */ /* 0x001ee20000300800 */
[----:B--2---:R-:W-:-:S03]  /*ddc0*/  IMAD.X R12, R12, 0x1, R0, P3 ;  /* 0x000000010c0c7824 */ /* 0x004fc600018e0600 */
[----:B---3--:R0:W-:Y:S04]  /*ddd0*/  STL [R1+0x7a4], R18 ;  /* 0x0007a41201007387 */ /* 0x0081e80000100800 */
[----:B0-----:R-:W2:Y:S01]  /*dde0*/  LDL.LU R18, [R1+0x47c] ;  /* 0x00047c0001127983 */ /* 0x001ea20000300800 */
[----:B------:R-:W3:Y:S02]  /*ddf0*/  LDL.LU R7, [R1+0x46c] ;  /* 0x00046c0001077983 */ /* 0x000ee40000300800 */
[----:B------:R-:W4:Y:S02]  /*de00*/  LDL.LU R11, [R1+0x490] ;  /* 0x00049000010b7983 */ /* 0x000f240000300800 */
[----:B------:R-:W2:Y:S01]  /*de10*/  LDL.LU R10, [R1+0x464] ;  /* 0x00046400010a7983 */ /* 0x000ea20000300800 */
[----:B------:R-:W2:Y:S01]  /*de20*/  LDL.LU R24, [R1+0x488] ;  /* 0x0004880001187983 */ /* 0x000ea20000300800 */
[----:B------:R-:W2:Y:S02]  /*de30*/  LDL.LU R25, [R1+0x45c] ;  /* 0x00045c0001197983 */ /* 0x000ea40000300800 */
[----:B------:R-:W2:Y:S02]  /*de40*/  LDL.LU R26, [R1+0x480] ;  /* 0x00048000011a7983 */ /* 0x000ea40000300800 */
        /* <DEDUP_REMOVED lines=20> */
[----:B------:R0:W-:Y:S02]  /*df90*/  STL [R1+0x4a8], R12 ;  /* 0x0004a80c01007387 */ /* 0x0001e40000100800 */
        /* <DEDUP_REMOVED lines=33> */
[----:B------:R-:W-:Y:S01]  /*e1b0*/  STL [R1+0x498], R18 ;  /* 0x0004981201007387 */ /* 0x000fe20000100800 */
[----:B------:R-:W-:Y:S02]  /*e1c0*/  STL [R1+0x46c], R7 ;  /* 0x00046c0701007387 */ /* 0x000fe40000100800 */
[----:B------:R-:W-:Y:S02]  /*e1d0*/  STL [R1+0x490], R11 ;  /* 0x0004900b01007387 */ /* 0x000fe40000100800 */
[----:B------:R-:W-:Y:S01]  /*e1e0*/  STL [R1+0x464], R10 ;  /* 0x0004640a01007387 */ /* 0x000fe20000100800 */
[----:B------:R-:W-:Y:S01]  /*e1f0*/  STL [R1+0x488], R24 ;  /* 0x0004881801007387 */ /* 0x000fe20000100800 */
[----:B------:R-:W-:Y:S02]  /*e200*/  STL [R1+0x45c], R25 ;  /* 0x00045c1901007387 */ /* 0x000fe40000100800 */
        /* <DEDUP_REMOVED lines=17> */
[----:B------:R-:W-:-:S02]  /*e320*/  IMAD.X R17, R17, 0x1, R0, P5 ;  /* 0x0000000111117824 */ /* 0x000fc400028e0600 */
[----:B------:R-:W-:Y:S01]  /*e330*/  STL [R1+0x41c], R15 ;  /* 0x00041c0f01007387 */ /* 0x000fe20000100800 */
[-C--:B------:R-:W-:Y:S01]  /*e340*/  IADD3 R16, P5, R16, R12.reuse, RZ ;  /* 0x0000000c10107210 */ /* 0x080fe20007fbe0ff */
[----:B------:R-:W-:Y:S01]  /*e350*/  STL [R1+0x440], R14 ;  /* 0x0004400e01007387 */ /* 0x000fe20000100800 */
[----:B------:R-:W-:Y:S02]  /*e360*/  STL [R1+0x414], R13 ;  /* 0x0004140d01007387 */ /* 0x000fe40000100800 */
[----:B------:R0:W-:Y:S02]  /*e370*/  STL [R1+0x798], R0 ;  /* 0x0007980001007387 */ /* 0x0001e40000100800 */
[----:B------:R-:W-:Y:S01]  /*e380*/  STL [R1+0x438], R17 ;  /* 0x0004381101007387 */ /* 0x000fe20000100800 */
        /* <DEDUP_REMOVED lines=8> */
[----:B--2---:R-:W-:-:S03]  /*e410*/  IADD3 R0, P6, R0, R12, RZ ;  /* 0x0000000c00007210 */ /* 0x004fc60007fde0ff */
        /* <DEDUP_REMOVED lines=358> */
[--C-:B------:R-:W-:Y:S01]  /*fa80*/  IMAD.X R8, R8, 0x1, R0.reuse, P5 ;  /* 0x0000000108087824 */ /* 0x100fe200028e0600 */
[----:B------:R-:W-:Y:S01]  /*fa90*/  IADD3 R15, P5, R15, UR10, RZ ;  /* 0x0000000a0f0f7c10 */ /* 0x000fe2000ffbe0ff */
[--C-:B------:R-:W-:Y:S01]  /*faa0*/  IMAD.X R14, R14, 0x1, R0.reuse, P6 ;  /* 0x000000010e0e7824 */ /* 0x100fe200030e0600 */
[----:B------:R-:W-:Y:S01]  /*fab0*/  IADD3 R13, P6, R13, UR10, RZ ;  /* 0x0000000a0d0d7c10 */ /* 0x000fe2000ffde0ff */
        /* <DEDUP_REMOVED lines=28> */
[----:B------:R-:W-:Y:S01]  /*fc80*/  IADD3 R16, P1, R16, UR10, RZ ;  /* 0x0000000a10107c10 */ /* 0x000fe2000ff3e0ff */
        /* <DEDUP_REMOVED lines=9> */
[----:B0-----:R-:W3:Y:S01]  /*fd20*/  LDL.LU R10, [R1+0x6b0] ;  /* 0x0006b000010a7983 */ /* 0x001ee20000300800 */
[----:B--2---:R-:W-:-:S03]  /*fd30*/  IADD3 R0, P2, R0, UR10, RZ ;  /* 0x0000000a00007c10 */ /* 0x004fc6000ff5e0ff */
        /* <DEDUP_REMOVED lines=29> */
[----:B------:R0:W-:Y:S04]  /*ff10*/  STL [R1+0x6b8], R0 ;  /* 0x0006b80001007387 */ /* 0x0001e80000100800 */
[----:B0-----:R-:W2:Y:S02]  /*ff20*/  LDL.LU R0, [R1+0x758] ;  /* 0x0007580001007983 */ /* 0x001ea40000300800 */
[----:B--2---:R-:W-:-:S05]  /*ff30*/  IMAD.X R10, R10, 0x1, R0, P3 ;  /* 0x000000010a0a7824 */ /* 0x004fca00018e0600 */
[----:B------:R0:W-:Y:S04]  /*ff40*/  STL [R1+0x664], R10 ;  /* 0x0006640a01007387 */ /* 0x0001e80000100800 */
[----:B0-----:R-:W2:Y:S02]  /*ff50*/  LDL.LU R10, [R1+0x754] ;  /* 0x00075400010a7983 */ /* 0x001ea40000300800 */
[----:B--2---:R-:W-:-:S05]  /*ff60*/  IADD3 R10, P3, R10, UR10, RZ ;  /* 0x0000000a0a0a7c10 */ /* 0x004fca000ff7e0ff */
[----:B------:R0:W-:Y:S04]  /*ff70*/  STL [R1+0x6b0], R10 ;  /* 0x0006b00a01007387 */ /* 0x0001e80000100800 */
[----:B0-----:R-:W2:Y:S01]  /*ff80*/  LDL.LU R10, [R1+0x750] ;  /* 0x00075000010a7983 */ /* 0x001ea20000300800 */
[----:B----4-:R-:W-:Y:S01]  /*ff90*/  IADD3.X R7, R7, UR6, RZ, P5, !PT ;  /* 0x0000000607077c10 */ /* 0x010fe2000affe4ff */
[----:B------:R-:W-:Y:S01]  /*ffa0*/  IADD3 R18, P5, R18, UR10, RZ ;  /* 0x0000000a12127c10 */ /* 0x000fe2000ffbe0ff */
[----:B------:R-:W-:Y:S01]  /*ffb0*/  IADD3.X R5, R5, UR6, RZ, P6, !PT ;  /* 0x0000000605057c10 */ /* 0x000fe2000b7fe4ff */
[----:B------:R-:W-:Y:S01]  /*ffc0*/  IADD3 R4, P6, R4, UR10, RZ ;  /* 0x0000000a04047c10 */ /* 0x000fe2000ffde0ff */
[----:B------:R-:W-:Y:S01]  /*ffd0*/  IADD3.X R6, R6, UR6, RZ, P1, !PT ;  /* 0x0000000606067c10 */ /* 0x000fe20008ffe4ff */
[----:B------:R-:W-:Y:S01]  /*ffe0*/  IADD3 R3, P1, R3, UR10, RZ ;  /* 0x0000000a03037c10 */ /* 0x000fe2000ff3e0ff */
[----:B------:R-:W-:Y:S01]  /*fff0*/  IADD3.X R20, R20, UR6, RZ, P2, !PT ;  /* 0x0000000614147c10 */ /* 0x000fe200097fe4ff */
[----:B------:R-:W-:Y:S01]  /*10000*/  IADD3 R21, P2, R21, UR10, RZ ;  /* 0x0000000a15157c10 */ /* 0x000fe2000ff5e0ff */
[----:B------:R-:W-:Y:S01]  /*10010*/  IADD3.X R22, R22, UR6, RZ, P3, !PT ;  /* 0x0000000616167c10 */ /* 0x000fe20009ffe4ff */
[----:B--2---:R-:W-:Y:S01]  /*10020*/  IMAD.X R10, R10, 0x1, R0, P4 ;  /* 0x000000010a0a7824 */ /* 0x004fe200020e0600 */
[----:B---3--:R-:W-:-:S04]  /*10030*/  IADD3 R11, P4, R11, UR10, RZ ;  /* 0x0000000a0b0b7c10 */ /* 0x008fc8000ff9e0ff */
[----:B------:R0:W-:Y:S04]  /*10040*/  STL [R1+0x66c], R10 ;  /* 0x00066c0a01007387 */ /* 0x0001e80000100800 */
[----:B0-----:R0:W5:Y:S01]  /*10050*/  LDL.LU R10, [R1+0x74c] ;  /* 0x00074c00010a7983 */ /* 0x0011620000300800 */
[----:B------:R1:W-:Y:S03]  /*10060*/  STL [R1+0x6a8], R11 ;  /* 0x0006a80b01007387 */ /* 0x0003e60000100800 */
[----:B-1----:R0:W5:Y:S01]  /*10070*/  LDL.LU R11, [R1+0x748] ;  /* 0x00074800010b7983 */ /* 0x0021620000300800 */
[----:B------:R1:W-:Y:S03]  /*10080*/  STL [R1+0x69c], R7 ;  /* 0x00069c0701007387 */ /* 0x0003e60000100800 */
[----:B-1----:R0:W5:Y:S01]  /*10090*/  LDL.LU R7, [R1+0x744] ;  /* 0x0007440001077983 */ /* 0x0021620000300800 */
[----:B------:R1:W-:Y:S03]  /*100a0*/  STL [R1+0x698], R18 ;  /* 0x0006981201007387 */ /* 0x0003e60000100800 */
[----:B-1----:R0:W5:Y:S01]  /*100b0*/  LDL.LU R18, [R1+0x740] ;  /* 0x0007400001127983 */ /* 0x0021620000300800 */
[----:B------:R1:W-:Y:S03]  /*100c0*/  STL [R1+0x6c4], R5 ;  /* 0x0006c40501007387 */ /* 0x0003e60000100800 */
[----:B-1----:R-:W2:Y:S01]  /*100d0*/  LDL.LU R5, [R1+0x73c] ;  /* 0x00073c0001057983 */ /* 0x002ea20000300800 */
[----:B------:R1:W-:Y:S03]  /*100e0*/  STL [R1+0x690], R4 ;  /* 0x0006900401007387 */ /* 0x0003e60000100800 */
[----:B-1----:R-:W3:Y:S01]  /*100f0*/  LDL.LU R4, [R1+0x738] ;  /* 0x0007380001047983 */ /* 0x002ee20000300800 */
[----:B------:R1:W-:Y:S03]  /*10100*/  STL [R1+0x6bc], R6 ;  /* 0x0006bc0601007387 */ /* 0x0003e60000100800 */
[----:B-1----:R-:W4:Y:S01]  /*10110*/  LDL.LU R6, [R1+0x734] ;  /* 0x0007340001067983 */ /* 0x002f220000300800 */
[----:B------:R1:W-:Y:S03]  /*10120*/  STL [R1+0x688], R3 ;  /* 0x0006880301007387 */ /* 0x0003e60000100800 */
[----:B-1----:R-:W2:Y:S01]  /*10130*/  LDL.LU R3, [R1+0x730] ;  /* 0x0007300001037983 */ /* 0x002ea20000300800 */
[----:B------:R1:W-:Y:S01]  /*10140*/  STL [R1+0x6b4], R20 ;  /* 0x0006b41401007387 */ /* 0x0003e20000100800 */
[----:B------:R-:W-:-:S02]  /*10150*/  IADD3 R23, P3, R23, UR10, RZ ;  /* 0x0000000a17177c10 */ /* 0x000fc4000ff7e0ff */
[----:B------:R-:W-:Y:S01]  /*10160*/  IADD3.X R9, R9, UR6, RZ, P4, !PT ;  /* 0x0000000609097c10 */ /* 0x000fe2000a7fe4ff */
[----:B------:R-:W-:Y:S01]  /*10170*/  IADD3 R12, P4, R12, UR10, RZ ;  /* 0x0000000a0c0c7c10 */ /* 0x000fe2000ff9e0ff */
[----:B------:R-:W-:Y:S01]  /*10180*/  IADD3.X R8, R8, UR6, RZ, P5, !PT ;  /* 0x0000000608087c10 */ /* 0x000fe2000affe4ff */
[----:B-1----:R0:W5:Y:S01]  /*10190*/  LDL.LU R20, [R1+0x72c] ;  /* 0x00072c0001147983 */ /* 0x0021620000300800 */
[----:B------:R1:W-:Y:S01]  /*101a0*/  STL [R1+0x680], R21 ;  /* 0x0006801501007387 */ /* 0x0003e20000100800 */
[----:B------:R-:W-:Y:S02]  /*101b0*/  IADD3 R15, P5, R15, UR10, RZ ;  /* 0x0000000a0f0f7c10 */ /* 0x000fe4000ffbe0ff */
[----:B------:R-:W-:Y:S01]  /*101c0*/  IADD3.X R14, R14, UR6, RZ, P6, !PT ;  /* 0x000000060e0e7c10 */ /* 0x000fe2000b7fe4ff */
[----:B-1----:R0:W5:Y:S01]  /*101d0*/  LDL.LU R21, [R1+0x728] ;  /* 0x0007280001157983 */ /* 0x0021620000300800 */
[----:B------:R1:W-:Y:S01]  /*101e0*/  STL [R1+0x6ac], R22 ;  /* 0x0006ac1601007387 */ /* 0x0003e20000100800 */
[----:B------:R-:W-:-:S02]  /*101f0*/  IADD3 R17, P6, R17, UR10, RZ ;  /* 0x0000000a11117c10 */ /* 0x000fc4000ffde0ff */
[----:B-1----:R0:W5:Y:S01]  /*10200*/  LDL.LU R22, [R1+0x724] ;  /* 0x0007240001167983 */ /* 0x0021620000300800 */
[----:B------:R1:W-:Y:S01]  /*10210*/  STL [R1+0x678], R23 ;  /* 0x0006781701007387 */ /* 0x0003e20000100800 */
[----:B------:R-:W-:Y:S02]  /*10220*/  IADD3.X R13, R13, UR6, RZ, P1, !PT ;  /* 0x000000060d0d7c10 */ /* 0x000fe40008ffe4ff */
[----:B-1----:R0:W5:Y:S01]  /*10230*/  LDL.LU R23, [R1+0x720] ;  /* 0x0007200001177983 */ /* 0x0021620000300800 */
[----:B------:R1:W-:Y:S01]  /*10240*/  STL [R1+0x6a4], R9 ;  /* 0x0006a40901007387 */ /* 0x0003e20000100800 */
[----:B------:R-:W-:Y:S02]  /*10250*/  IADD3 R16, P1, R16, UR10, RZ ;  /* 0x0000000a10107c10 */ /* 0x000fe4000ff3e0ff */
[----:B-1----:R0:W5:Y:S01]  /*10260*/  LDL.LU R9, [R1+0x71c] ;  /* 0x00071c0001097983 */ /* 0x0021620000300800 */
[----:B------:R1:W-:Y:S01]  /*10270*/  STL [R1+0x658], R12 ;  /* 0x0006580c01007387 */ /* 0x0003e20000100800 */
[----:B------:R-:W-:-:S02]  /*10280*/  IADD3.X R2, R2, UR6, RZ, P2, !PT ;  /* 0x0000000602027c10 */ /* 0x000fc400097fe4ff */
[----:B-1----:R0:W5:Y:S01]  /*10290*/  LDL.LU R12, [R1+0x718] ;  /* 0x00071800010c7983 */ /* 0x0021620000300800 */
[----:B------:R1:W-:Y:S01]  /*102a0*/  STL [R1+0x694], R8 ;  /* 0x0006940801007387 */ /* 0x0003e20000100800 */
[----:B------:R-:W-:Y:S02]  /*102b0*/  IADD3 R24, P2, R24, UR10, RZ ;  /* 0x0000000a18187c10 */ /* 0x000fe4000ff5e0ff */
[----:B-1----:R0:W5:Y:S01]  /*102c0*/  LDL.LU R8, [R1+0x714] ;  /* 0x0007140001087983 */ /* 0x0021620000300800 */
[----:B------:R1:W-:Y:S01]  /*102d0*/  STL [R1+0x27c], R15 ;  /* 0x00027c0f01007387 */ /* 0x0003e20000100800 */
[----:B------:R-:W-:Y:S02]  /*102e0*/  IADD3.X R25, R25, UR6, RZ, P3, !PT ;  /* 0x0000000619197c10 */ /* 0x000fe40009ffe4ff */
[----:B-1----:R0:W5:Y:S01]  /*102f0*/  LDL.LU R15, [R1+0x710] ;  /* 0x00071000010f7983 */ /* 0x0021620000300800 */
[----:B------:R1:W-:Y:S01]  /*10300*/  STL [R1+0x68c], R14 ;  /* 0x00068c0e01007387 */ /* 0x0003e20000100800 */
[----:B------:R-:W-:-:S02]  /*10310*/  IADD3.X R26, R26, UR6, RZ, P4, !PT ;  /* 0x000000061a1a7c10 */ /* 0x000fc4000a7fe4ff */
[----:B------:R-:W-:Y:S01]  /*10320*/  IADD3.X R27, R27, UR6, RZ, P5, !PT ;  /* 0x000000061b1b7c10 */ /* 0x000fe2000affe4ff */
[----:B-1----:R0:W5:Y:S01]  /*10330*/  LDL.LU R14, [R1+0x70c] ;  /* 0x00070c00010e7983 */ /* 0x0021620000300800 */
[----:B------:R1:W-:Y:S01]  /*10340*/  STL [R1+0x274], R17 ;  /* 0x0002741101007387 */ /* 0x0003e20000100800 */
[----:B------:R-:W-:Y:S02]  /*10350*/  IADD3.X R19, R19, UR6, RZ, P6, !PT ;  /* 0x0000000613137c10 */ /* 0x000fe4000b7fe4ff */
[----:B------:R-:W-:Y:S01]  /*10360*/  IADD3.X R29, R29, UR6, RZ, P2, !PT ;  /* 0x000000061d1d7c10 */ /* 0x000fe200097fe4ff */
[----:B-1----:R0:W5:Y:S01]  /*10370*/  LDL.LU R17, [R1+0x708] ;  /* 0x0007080001117983 */ /* 0x0021620000300800 */
[----:B------:R1:W-:Y:S01]  /*10380*/  STL [R1+0x684], R13 ;  /* 0x0006840d01007387 */ /* 0x0003e20000100800 */
[----:B------:R-:W-:Y:S02]  /*10390*/  IADD3.X R28, R28, UR6, RZ, P1, !PT ;  /* 0x000000061c1c7c10 */ /* 0x000fe40008ffe4ff */
[----:B-1----:R0:W5:Y:S01]  /*103a0*/  LDL.LU R13, [R1+0x704] ;  /* 0x00070400010d7983 */ /* 0x0021620000300800 */
[----:B------:R1:W-:Y:S03]  /*103b0*/  STL [R1+0x26c], R16 ;  /* 0x00026c1001007387 */ /* 0x0003e60000100800 */
[----:B-1----:R0:W5:Y:S01]  /*103c0*/  LDL.LU R16, [R1+0x700] ;  /* 0x0007000001107983 */ /* 0x0021620000300800 */
[----:B------:R1:W-:Y:S02]  /*103d0*/  STL [R1+0x67c], R2 ;  /* 0x00067c0201007387 */ /* 0x0003e40000100800 */
[----:B------:R-:W-:Y:S02]  /*103e0*/  STL [R1+0x264], R24 ;  /* 0x0002641801007387 */ /* 0x000fe40000100800 */
[----:B------:R3:W-:Y:S01]  /*103f0*/  STL [R1+0x674], R25 ;  /* 0x0006741901007387 */ /* 0x0007e20000100800 */
[----:B------:R-:W-:Y:S01]  /*10400*/  STL [R1+0x280], R26 ;  /* 0x0002801a01007387 */ /* 0x000fe20000100800 */
[----:B------:R-:W-:Y:S03]  /*10410*/  STL [R1+0x278], R27 ;  /* 0x0002781b01007387 */ /* 0x000fe60000100800 */
[----:B-1----:R-:W1:Y:S01]  /*10420*/  S2R R2, SR_TID.X ;  /* 0x0000000000027919 */ /* 0x002e620000002100 */
[----:B------:R-:W-:Y:S02]  /*10430*/  STL [R1+0x270], R19 ;  /* 0x0002701301007387 */ /* 0x000fe40000100800 */
[----:B------:R-:W-:Y:S02]  /*10440*/  STL [R1+0x260], R29 ;  /* 0x0002601d01007387 */ /* 0x000fe40000100800 */
[----:B------:R4:W-:Y:S01]  /*10450*/  STL [R1+0x268], R28 ;  /* 0x0002681c01007387 */ /* 0x0009e20000100800 */
[----:B-1----:R-:W-:-:S05]  /*10460*/  LOP3.LUT R2, R2, 0x3f, RZ, 0xc0, !PT ;  /* 0x0000003f02027812 */ /* 0x002fca00078ec0ff */
[----:B------:R-:W-:Y:S02]  /*10470*/  IMAD.SHL.U32 R2, R2, 0x2, RZ ;  /* 0x0000000202027824 */ /* 0x000fe400078e00ff */
[----:B---3--:R-:W-:Y:S02]  /*10480*/  IMAD.MOV.U32 R25, RZ, RZ, R4 ;  /* 0x000000ffff197224 */ /* 0x008fe400078e0004 */
[----:B--2---:R-:W-:-:S05]  /*10490*/  IMAD.MOV.U32 R24, RZ, RZ, R3 ;  /* 0x000000ffff187224 */ /* 0x004fca00078e0003 */
[----:B------:R0:W-:Y:S01]  /*104a0*/  STL.64 [R1+0xf0], R24 ;  /* 0x0000f01801007387 */ /* 0x0001e20000100a00 */
[----:B----4-:R-:W-:Y:S02]  /*104b0*/  IMAD.MOV.U32 R28, RZ, RZ, R6 ;  /* 0x000000ffff1c7224 */ /* 0x010fe400078e0006 */
[----:B------:R-:W-:Y:S01]  /*104c0*/  IMAD.MOV.U32 R29, RZ, RZ, R5 ;  /* 0x000000ffff1d7224 */ /* 0x000fe200078e0005 */
[----:B------:R-:W-:Y:S01]  /*104d0*/  @!P0 CALL.REL.NOINC `(.L_x_2) ;  /* 0x0000001000008944 */ /* 0x000fe20003c00000 */
[----:B------:R-:W-:Y:S05]  /*104e0*/  BRA `(.L_x_3) ;  /* 0xffff36b000007947 */ /* 0x000fea000383ffff */
.L_x_2:
[----:B-----5:R1:W-:Y:S01]  /*104f0*/  STL [R1+0x700], R16 ;  /* 0x0007001001007387 */ /* 0x0203e20000100800 */
[----:B------:R-:W-:-:S03]  /*10500*/  IMAD.MOV.U32 R6, RZ, RZ, R18 ;  /* 0x000000ffff067224 */ /* 0x000fc600078e0012 */
[----:B-1----:R-:W2:Y:S01]  /*10510*/  LDL.LU R16, [R1+0x4c] ;  /* 0x00004c0001107983 */ /* 0x002ea20000300800 */
[----:B------:R-:W-:-:S03]  /*10520*/  IMAD.MOV.U32 R5, RZ, RZ, R12 ;  /* 0x000000ffff057224 */ /* 0x000fc600078e000c */
[----:B------:R-:W3:Y:S04]  /*10530*/  LDL.LU R4, [R1+0x98] ;  /* 0x0000980001047983 */ /* 0x000ee80000300800 */
[----:B------:R-:W4:Y:S04]  /*10540*/  LDL.LU R28, [R1+0x94] ;  /* 0x00009400011c7983 */ /* 0x000f280000300800 */
[----:B------:R-:W3:Y:S04]  /*10550*/  LDL.LU R29, [R1+0x6c] ;  /* 0x00006c00011d7983 */ /* 0x000ee80000300800 */
[----:B------:R-:W3:Y:S04]  /*10560*/  LDL.LU R2, [R1+0x8c] ;  /* 0x00008c0001027983 */ /* 0x000ee80000300800 */
[----:B------:R-:W3:Y:S04]  /*10570*/  LDL.LU R0, [R1+0xac] ;  /* 0x0000ac0001007983 */ /* 0x000ee80000300800 */
[----:B------:R-:W3:Y:S04]  /*10580*/  LDL.LU R3, [R1+0xbc] ;  /* 0x0000bc0001037983 */ /* 0x000ee80000300800 */
[----:B------:R-:W3:Y:S04]  /*10590*/  LDL.LU R12, [R1+0xb8] ;  /* 0x0000b800010c7983 */ /* 0x000ee80000300800 */
[----:B0-----:R-:W3:Y:S01]  /*105a0*/  LDL.LU R24, [R1+0x64] ;  /* 0x0000640001187983 */ /* 0x001ee20000300800 */
[----:B------:R-:W-:-:S03]  /*105b0*/  F2FP.PACK_AB R7, R6, R7 ;  /* 0x000000070607723e */ /* 0x000fc600000000ff */
[----:B------:R-:W3:Y:S01]  /*105c0*/  LDL.LU R19, [R1+0x60] ;  /* 0x0000600001137983 */ /* 0x000ee20000300800 */
[----:B------:R-:W-:-:S03]  /*105d0*/  F2FP.PACK_AB R6, R23, R22 ;  /* 0x000000161706723e */ /* 0x000fc600000000ff */
[----:B------:R-:W3:Y:S04]  /*105e0*/  LDL.LU R25, [R1+0x84] ;  /* 0x0000840001197983 */ /* 0x000ee80000300800 */
[----:B------:R-:W3:Y:S04]  /*105f0*/  LDL.LU R18, [R1+0x80] ;  /* 0x0000800001127983 */ /* 0x000ee80000300800 */
[----:B------:R-:W3:Y:S04]  /*10600*/  LDL.LU R26, [R1+0xa4] ;  /* 0x0000a400011a7983 */ /* 0x000ee80000300800 */
[----:B------:R-:W3:Y:S04]  /*10610*/  LDL.LU R27, [R1+0xb4] ;  /* 0x0000b400011b7983 */ /* 0x000ee80000300800 */
[----:B------:R-:W3:Y:S04]  /*10620*/  LDL.LU R22, [R1+0x9c] ;  /* 0x00009c0001167983 */ /* 0x000ee80000300800 */
[----:B------:R-:W3:Y:S01]  /*10630*/  LDL.LU R23, [R1+0x44] ;  /* 0x0000440001177983 */ /* 0x000ee20000300800 */
[----:B--2---:R-:W-:-:S03]  /*10640*/  F2FP.PACK_AB R5, R16, R5 ;  /* 0x000000051005723e */ /* 0x004fc600000000ff */
[----:B------:R-:W2:Y:S01]  /*10650*/  LDL.LU R16, [R1+0x700] ;  /* 0x0007000001107983 */ /* 0x000ea20000300800 */
[----:B------:R-:W-:Y:S02]  /*10660*/  F2FP.PACK_AB R11, R11, R10 ;  /* 0x0000000a0b0b723e */ /* 0x000fe400000000ff */
[----:B------:R-:W-:Y:S02]  /*10670*/  F2FP.PACK_AB R10, R21, R20 ;  /* 0x00000014150a723e */ /* 0x000fe400000000ff */
[----:B----4-:R-:W-:Y:S02]  /*10680*/  F2FP.PACK_AB R8, R28, R8 ;  /* 0x000000081c08723e */ /* 0x010fe400000000ff */
[----:B---3--:R-:W-:Y:S02]  /*10690*/  F2FP.PACK_AB R15, R29, R15 ;  /* 0x0000000f1d0f723e */ /* 0x008fe400000000ff */
[----:B------:R-:W-:Y:S02]  /*106a0*/  F2FP.PACK_AB R14, R2, R14 ;  /* 0x0000000e020e723e */ /* 0x000fe400000000ff */
[----:B------:R-:W-:-:S02]  /*106b0*/  F2FP.PACK_AB R13, R0, R13 ;  /* 0x0000000d000d723e */ /* 0x000fc400000000ff */
[----:B------:R-:W-:Y:S02]  /*106c0*/  F2FP.PACK_AB R12, R3, R12 ;  /* 0x0000000c030c723e */ /* 0x000fe400000000ff */
[----:B------:R-:W-:Y:S02]  /*106d0*/  F2FP.PACK_AB R19, R24, R19 ;  /* 0x000000131813723e */ /* 0x000fe400000000ff */
[----:B------:R-:W-:Y:S02]  /*106e0*/  F2FP.PACK_AB R18, R25, R18 ;  /* 0x000000121912723e */ /* 0x000fe400000000ff */
[----:B------:R-:W-:Y:S02]  /*106f0*/  F2FP.PACK_AB R17, R26, R17 ;  /* 0x000000111a11723e */ /* 0x000fe400000000ff */
[----:B------:R-:W-:Y:S02]  /*10700*/  F2FP.PACK_AB R4, R22, R4 ;  /* 0x000000041604723e */ /* 0x000fe400000000ff */
[----:B------:R-:W-:-:S02]  /*10710*/  F2FP.PACK_AB R9, R23, R9 ;  /* 0x000000091709723e */ /* 0x000fc400000000ff */
[----:B--2---:R-:W-:Y:S02]  /*10720*/  F2FP.PACK_AB R16, R27, R16 ;  /* 0x000000101b10723e */ /* 0x004fe400000000ff */
.L_x_1:
[----:B0-----:R-:W2:Y:S04]  /*10730*/  LDL.LU R0, [R1+0x6f8] ;  /* 0x0006f80001007983 */ /* 0x001ea80000300800 */
[----:B------:R-:W3:Y:S04]  /*10740*/  LDL R23, [R1+0x6d4] ;  /* 0x0006d40001177983 */ /* 0x000ee80000100800 */
[----:B------:R-:W4:Y:S04]  /*10750*/  LDL R24, [R1+0x6d8] ;  /* 0x0006d80001187983 */ /* 0x000f280000100800 */
[----:B------:R-:W0:Y:S02]  /*10760*/  S2R R21, SR_TID.X ;  /* 0x0000000000157919 */ /* 0x000e240000002100 */
[----:B0-----:R-:W-:-:S02]  /*10770*/  IMAD.SHL.U32 R3, R21, 0x20, RZ ;  /* 0x0000002015037824 */ /* 0x001fc400078e00ff */
[C---:B------:R-:W-:Y:S02]  /*10780*/  IMAD.SHL.U32 R2, R21.reuse, 0x4, RZ ;  /* 0x0000000415027824 */ /* 0x040fe400078e00ff */
[----:B------:R-:W-:-:S05]  /*10790*/  IMAD.SHL.U32 R20, R21, 0x8, RZ ;  /* 0x0000000815147824 */ /* 0x000fca00078e00ff */
[----:B------:R-:W-:Y:S01]  /*107a0*/  LOP3.LUT R20, R20, 0x100, RZ, 0xc0, !PT ;  /* 0x0000010014147812 */ /* 0x000fe200078ec0ff */
[----:B------:R-:W-:Y:S02]  /*107b0*/  ULDC UR10, c[0x0][0x17c] ;  /* 0x00005f00000a7ab9 */ /* 0x000fe40000000800 */
[----:B------:R-:W-:Y:S02]  /*107c0*/  UISETP.GE.AND UP0, UPT, UR7, UR10, UPT ;  /* 0x0000000a0700728c */ /* 0x000fe4000bf06270 */
[----:B------:R-:W-:Y:S02]  /*107d0*/  ULDC UR6, c[0x0][0x198] ;  /* 0x0000660000067ab9 */ /* 0x000fe40000000800 */
[----:B------:R-:W-:Y:S02]  /*107e0*/  UISETP.GE.AND UP1, UPT, UR11, UR10, UPT ;  /* 0x0000000a0b00728c */ /* 0x000fe4000bf26270 */
[----:B------:R-:W-:Y:S01]  /*107f0*/  PLOP3.LUT P2, PT, PT, PT, UP0, 0x40, 0x0 ;  /* 0x000000000000781c */ /* 0x000fe20003f4e808 */
[----:B------:R-:W-:-:S03]  /*10800*/  UIMAD UR4, UR7, UR6, URZ ;  /* 0x00000006070472a4 */ /* 0x000fc6000f8e023f */
[----:B------:R-:W-:-:S03]  /*10810*/  PLOP3.LUT P3, PT, PT, PT, UP1, 0x40, 0x0 ;  /* 0x000000000000781c */ /* 0x000fc60003f6e818 */
[----:B------:R-:W-:Y:S01]  /*10820*/  IMAD.U32 R29, RZ, RZ, UR4 ;  /* 0x00000004ff1d7e24 */ /* 0x000fe2000f8e00ff */
[----:B------:R-:W-:Y:S01]  /*10830*/  BAR.SYNC.DEFER_BLOCKING 0x0 ;  /* 0x0000000000007b1d */ /* 0x000fe20000010000 */
[----:B--2---:R-:W-:-:S04]  /*10840*/  LOP3.LUT R0, R0, 0xc00, RZ, 0xc0, !PT ;  /* 0x00000c0000007812 */ /* 0x004fc800078ec0ff */
[----:B------:R-:W-:-:S04]  /*10850*/  LOP3.LUT R3, R0, 0x60, R3, 0xf8, !PT ;  /* 0x0000006000037812 */ /* 0x000fc800078ef803 */
[----:B------:R-:W-:-:S05]  /*10860*/  LOP3.LUT R3, R3, 0x70, R2, 0x78, !PT ;  /* 0x0000007003037812 */ /* 0x000fca00078e7802 */
[----:B------:R-:W-:-:S05]  /*10870*/  IMAD.IADD R3, R20, 0x1, R3 ;  /* 0x0000000114037824 */ /* 0x000fca00078e0203 */
[----:B------:R-:W-:Y:S04]  /*10880*/  STS.128 [R3], R16 ;  /* 0x0000001003007388 */ /* 0x000fe80000000c00 */
[----:B------:R-:W-:Y:S04]  /*10890*/  STS.128 [R3+0x80], R12 ;  /* 0x0000800c03007388 */ /* 0x000fe80000000c00 */
[----:B------:R-:W-:Y:S04]  /*108a0*/  STS.128 [R3+0x200], R8 ;  /* 0x0002000803007388 */ /* 0x000fe80000000c00 */
[----:B------:R0:W-:Y:S01]  /*108b0*/  STS.128 [R3+0x280], R4 ;  /* 0x0002800403007388 */ /* 0x0001e20000000c00 */
[C---:B------:R-:W-:Y:S01]  /*108c0*/  IMAD.SHL.U32 R0, R21.reuse, 0x200, RZ ;  /* 0x0000020015007824 */ /* 0x040fe200078e00ff */
[----:B------:R-:W-:-:S04]  /*108d0*/  LOP3.LUT R21, R21, 0x3f, RZ, 0xc0, !PT ;  /* 0x0000003f15157812 */ /* 0x000fc800078ec0ff */
[----:B------:R-:W-:-:S05]  /*108e0*/  LOP3.LUT R0, R0, 0xc00, RZ, 0xc0, !PT ;  /* 0x00000c0000007812 */ /* 0x000fca00078ec0ff */
[----:B------:R-:W-:Y:S01]  /*108f0*/  IMAD R0, R21, 0x10, R0 ;  /* 0x0000001015007824 */ /* 0x000fe200078e0200 */
[----:B------:R-:W-:Y:S01]  /*10900*/  BAR.SYNC.DEFER_BLOCKING 0x0 ;  /* 0x0000000000007b1d */ /* 0x000fe20000010000 */
[----:B------:R-:W-:Y:S01]  /*10910*/  IMAD.U32 R2, RZ, RZ, UR7 ;  /* 0x00000007ff027e24 */ /* 0x000fe2000f8e00ff */
[----:B---3--:R-:W-:Y:S01]  /*10920*/  ISETP.GE.AND P0, PT, R23, c[0x0][0x178], PT ;  /* 0x00005e0017007a0c */ /* 0x008fe20003f06270 */
[----:B0-----:R-:W-:-:S03]  /*10930*/  IMAD.MOV.U32 R3, RZ, RZ, c[0x0][0x194] ;  /* 0x00006500ff037624 */ /* 0x001fc600078e00ff */
[----:B------:R-:W-:Y:S01]  /*10940*/  ISETP.LT.AND P0, PT, R2, c[0x0][0x17c], !P0 ;  /* 0x00005f0002007a0c */ /* 0x000fe20004701270 */
[----:B------:R-:W-:Y:S01]  /*10950*/  IMAD R2, R23, c[0x0][0x194], RZ ;  /* 0x0000650017027a24 */ /* 0x000fe200078e02ff */
[----:B------:R-:W0:Y:S04]  /*10960*/  LDS.128 R4, [R0] ;  /* 0x0000000000047984 */ /* 0x000e280000000c00 */
[----:B------:R-:W-:Y:S01]  /*10970*/  LEA R20, P1, R2, c[0x0][0x170], 0x1 ;  /* 0x00005c0002147a11 */ /* 0x000fe200078208ff */
[----:B------:R-:W-:Y:S01]  /*10980*/  IMAD R3, R3, 0x40, R2 ;  /* 0x0000004003037824 */ /* 0x000fe200078e0202 */
[----:B----4-:R-:W-:Y:S02]  /*10990*/  ISETP.LT.AND P2, PT, R24, c[0x0][0x178], P2 ;  /* 0x00005e0018007a0c */ /* 0x010fe40001741270 */
[----:B------:R-:W-:-:S02]  /*109a0*/  LEA.HI.X.SX32 R21, R2, c[0x0][0x174], 0x1, P1 ;  /* 0x00005d0002157a11 */ /* 0x000fc400008f0eff */
[----:B------:R-:W-:-:S04]  /*109b0*/  LEA R2, P5, R3, c[0x0][0x170], 0x1 ;  /* 0x00005c0003027a11 */ /* 0x000fc800078a08ff */
[----:B------:R-:W-:Y:S02]  /*109c0*/  LEA.HI.X.SX32 R3, R3, c[0x0][0x174], 0x1, P5 ;  /* 0x00005d0003037a11 */ /* 0x000fe400028f0eff */
[----:B------:R-:W-:Y:S01]  /*109d0*/  ISETP.LT.AND P3, PT, R24, c[0x0][0x178], P3 ;  /* 0x00005e0018007a0c */ /* 0x000fe20001f61270 */
[----:B------:R-:W-:-:S04]  /*109e0*/  IMAD.WIDE R24, R29, 0x2, R20 ;  /* 0x000000021d187825 */ /* 0x000fc800078e0214 */
[----:B------:R-:W-:Y:S01]  /*109f0*/  IMAD.WIDE R28, R29, 0x2, R2 ;  /* 0x000000021d1c7825 */ /* 0x000fe200078e0202 */
[----:B0-----:R-:W-:Y:S04]  /*10a00*/  @P0 STG.E.U16 [R24.64], R4 ;  /* 0x0000000418000986 */ /* 0x001fe8000c101508 */
[----:B------:R0:W-:Y:S04]  /*10a10*/  @P2 STG.E.U16 [R28.64], R6 ;  /* 0x000000061c002986 */ /* 0x0001e8000c101508 */
[----:B0-----:R-:W2:Y:S01]  /*10a20*/  LDL.LU R28, [R1+0x6d8] ;  /* 0x0006d800011c7983 */ /* 0x001ea20000300800 */
[----:B------:R-:W-:-:S05]  /*10a30*/  LOP3.LUT R22, R0, 0x20, RZ, 0x3c, !PT ;  /* 0x0000002000167812 */ /* 0x000fca00078e3cff */
[----:B------:R0:W1:Y:S01]  /*10a40*/  LDS.128 R12, [R22] ;  /* 0x00000000160c7984 */ /* 0x0000620000000c00 */
[----:B------:R-:W-:Y:S01]  /*10a50*/  UISETP.GE.AND UP2, UPT, UR12, UR10, UPT ;  /* 0x0000000a0c00728c */ /* 0x000fe2000bf46270 */
[----:B------:R-:W-:Y:S01]  /*10a60*/  PLOP3.LUT P4, PT, PT, PT, UP1, 0x40, 0x0 ;  /* 0x000000000000781c */ /* 0x000fe20003f8e818 */
[----:B------:R-:W-:-:S03]  /*10a70*/  UIADD3 UR5, UR4, UR6, URZ ;  /* 0x0000000604057290 */ /* 0x000fc6000fffe03f */
[C---:B------:R-:W-:Y:S02]  /*10a80*/  ISETP.LT.AND P4, PT, R23.reuse, c[0x0][0x178], P4 ;  /* 0x00005e0017007a0c */ /* 0x040fe40002781270 */
[----:B------:R-:W-:Y:S01]  /*10a90*/  PLOP3.LUT P1, PT, PT, PT, UP2, 0x40, 0x0 ;  /* 0x000000000000781c */ /* 0x000fe20003f2e828 */
[----:B------:R-:W-:Y:S01]  /*10aa0*/  UIADD3 UR4, UR5, UR6, URZ ;  /* 0x0000000605047290 */ /* 0x000fe2000fffe03f */
[----:B------:R-:W-:Y:S01]  /*10ab0*/  PLOP3.LUT P0, PT, PT, PT, UP2, 0x40, 0x0 ;  /* 0x000000000000781c */ /* 0x000fe20003f0e828 */
[----:B------:R-:W-:Y:S01]  /*10ac0*/  IMAD.U32 R19, RZ, RZ, UR5 ;  /* 0x00000005ff137e24 */ /* 0x000fe2000f8e00ff */
[----:B------:R-:W-:Y:S02]  /*10ad0*/  ISETP.LT.AND P1, PT, R23, c[0x0][0x178], P1 ;  /* 0x00005e0017007a0c */ /* 0x000fe40000f21270 */
[----:B------:R-:W-:Y:S01]  /*10ae0*/  PRMT R25, R4, 0x7632, R25 ;  /* 0x0000763204197816 */ /* 0x000fe20000000019 */
[----:B------:R-:W-:Y:S01]  /*10af0*/  IMAD.WIDE R16, R19, 0x2, R20 ;  /* 0x0000000213107825 */ /* 0x000fe200078e0214 */
[----:B------:R-:W-:-:S03]  /*10b00*/  PRMT R27, R6, 0x7632, R27 ;  /* 0x00007632061b7816 */ /* 0x000fc6000000001b */
[----:B------:R-:W-:Y:S01]  /*10b10*/  IMAD.WIDE R18, R19, 0x2, R2 ;  /* 0x0000000213127825 */ /* 0x000fe200078e0202 */
[----:B------:R-:W-:Y:S03]  /*10b20*/  @P4 STG.E.U16 [R16.64], R25 ;  /* 0x0000001910004986 */ /* 0x000fe6000c101508 */
[----:B------:R-:W-:Y:S01]  /*10b30*/  IMAD.U32 R26, RZ, RZ, UR4 ;  /* 0x00000004ff1a7e24 */ /* 0x000fe2000f8e00ff */
[----:B------:R3:W-:Y:S01]  /*10b40*/  @P3 STG.E.U16 [R18.64], R27 ;  /* 0x0000001b12003986 */ /* 0x0007e2000c101508 */
[----:B------:R-:W-:Y:S02]  /*10b50*/  IMAD.MOV.U32 R24, RZ, RZ, R23 ;  /* 0x000000ffff187224 */ /* 0x000fe400078e0017 */
[----:B0-----:R-:W-:-:S04]  /*10b60*/  IMAD.WIDE R22, R26, 0x2, R20 ;  /* 0x000000021a167825 */ /* 0x001fc800078e0214 */
[----:B---3--:R-:W-:Y:S01]  /*10b70*/  IMAD.WIDE R26, R26, 0x2, R2 ;  /* 0x000000021a1a7825 */ /* 0x008fe200078e0202 */
[----:B-1----:R-:W-:Y:S01]  /*10b80*/  @P1 STG.E.U16 [R22.64], R12 ;  /* 0x0000000c16001986 */ /* 0x002fe2000c101508 */
[----:B------:R-:W-:Y:S02]  /*10b90*/  PRMT R4, R14, 0x7632, R4 ;  /* 0x000076320e047816 */ /* 0x000fe40000000004 */
[----:B--2---:R-:W-:-:S13]  /*10ba0*/  ISETP.LT.AND P0, PT, R28, c[0x0][0x178], P0 ;  /* 0x00005e001c007a0c */ /* 0x004fda0000701270 */
[----:B------:R0:W-:Y:S04]  /*10bb0*/  @P0 STG.E.U16 [R26.64], R14 ;  /* 0x0000000e1a000986 */ /* 0x0001e8000c101508 */
[----:B0-----:R-:W2:Y:S01]  /*10bc0*/  LDL.LU R14, [R1+0x6d4] ;  /* 0x0006d400010e7983 */ /* 0x001ea20000300800 */
[----:B------:R-:W-:-:S06]  /*10bd0*/  LOP3.LUT R8, R0, 0x40, RZ, 0x3c, !PT ;  /* 0x0000004000087812 */ /* 0x000fcc00078e3cff */
[----:B------:R-:W0:Y:S01]  /*10be0*/  LDS.128 R8, [R8] ;  /* 0x0000000008087984 */ /* 0x000e220000000c00 */
[----:B------:R-:W-:Y:S01]  /*10bf0*/  LOP3.LUT R6, R0, 0x60, RZ, 0x3c, !PT ;  /* 0x0000006000067812 */ /* 0x000fe200078e3cff */
[----:B------:R-:W-:Y:S02]  /*10c00*/  UISETP.GE.AND UP0, UPT, UR13, UR10, UPT ;  /* 0x0000000a0d00728c */ /* 0x000fe4000bf06270 */
[----:B------:R-:W-:Y:S02]  /*10c10*/  UISETP.GE.AND UP1, UPT, UR14, UR10, UPT ;  /* 0x0000000a0e00728c */ /* 0x000fe4000bf26270 */
[----:B------:R-:W1:Y:S01]  /*10c20*/  LDS.128 R16, [R6] ;  /* 0x0000000006107984 */ /* 0x000e620000000c00 */
[----:B------:R-:W-:Y:S01]  /*10c30*/  UIADD3 UR4, UR4, UR6, URZ ;  /* 0x0000000604047290 */ /* 0x000fe2000fffe03f */
[----:B------:R-:W-:Y:S02]  /*10c40*/  PLOP3.LUT P1, PT, PT, PT, UP0, 0x40, 0x0 ;  /* 0x000000000000781c */ /* 0x000fe40003f2e808 */
[----:B------:R-:W-:-:S02]  /*10c50*/  PLOP3.LUT P2, PT, PT, PT, UP0, 0x40, 0x0 ;  /* 0x000000000000781c */ /* 0x000fc40003f4e808 */
[----:B------:R-:W-:Y:S01]  /*10c60*/  PLOP3.LUT P3, PT, PT, PT, UP1, 0x40, 0x0 ;  /* 0x000000000000781c */ /* 0x000fe20003f6e818 */
[----:B------:R-:W-:Y:S01]  /*10c70*/  UIADD3 UR5, UR4, UR6, URZ ;  /* 0x0000000604057290 */ /* 0x000fe2000fffe03f */
[----:B------:R-:W-:Y:S02]  /*10c80*/  ISETP.LT.AND P1, PT, R24, c[0x0][0x178], P1 ;  /* 0x00005e0018007a0c */ /* 0x000fe40000f21270 */
[----:B------:R-:W-:Y:S02]  /*10c90*/  ISETP.LT.AND P2, PT, R28, c[0x0][0x178], P2 ;  /* 0x00005e001c007a0c */ /* 0x000fe40001741270 */
[----:B------:R-:W-:Y:S01]  /*10ca0*/  ISETP.LT.AND P3, PT, R24, c[0x0][0x178], P3 ;  /* 0x00005e0018007a0c */ /* 0x000fe20001f61270 */
[----:B------:R-:W-:Y:S02]  /*10cb0*/  IMAD.U32 R23, RZ, RZ, UR4 ;  /* 0x00000004ff177e24 */ /* 0x000fe4000f8e00ff */
[----:B------:R-:W-:Y:S01]  /*10cc0*/  IMAD.U32 R0, RZ, RZ, UR5 ;  /* 0x00000005ff007e24 */ /* 0x000fe2000f8e00ff */
[----:B------:R-:W-:Y:S01]  /*10cd0*/  PRMT R12, R12, 0x7632, R12 ;  /* 0x000076320c0c7816 */ /* 0x000fe2000000000c */
[C---:B------:R-:W-:Y:S01]  /*10ce0*/  IMAD.WIDE R24, R23.reuse, 0x2, R20 ;  /* 0x0000000217187825 */ /* 0x040fe200078e0214 */
[----:B------:R-:W-:Y:S01]  /*10cf0*/  UISETP.GE.AND UP0, UPT, UR15, UR10, UPT ;  /* 0x0000000a0f00728c */ /* 0x000fe2000bf06270 */
[----:B------:R-:W-:Y:S01]  /*10d00*/  PLOP3.LUT P0, PT, PT, PT, UP1, 0x40, 0x0 ;  /* 0x000000000000781c */ /* 0x000fe20003f0e818 */
[----:B------:R-:W-:Y:S01]  /*10d10*/  UISETP.GE.AND UP2, UPT, UR16, UR10, UPT ;  /* 0x0000000a1000728c */ /* 0x000fe2000bf46270 */
[----:B------:R-:W-:Y:S01]  /*10d20*/  IMAD.WIDE R22, R23, 0x2, R2 ;  /* 0x0000000217167825 */ /* 0x000fe200078e0202 */
[----:B------:R-:W-:Y:S03]  /*10d30*/  @P1 STG.E.U16 [R24.64], R12 ;  /* 0x0000000c18001986 */ /* 0x000fe6000c101508 */
[----:B------:R-:W-:Y:S01]  /*10d40*/  IMAD.WIDE R26, R0, 0x2, R20 ;  /* 0x00000002001a7825 */ /* 0x000fe200078e0214 */
[----:B------:R3:W-:Y:S01]  /*10d50*/  @P2 STG.E.U16 [R22.64], R4 ;  /* 0x0000000416002986 */ /* 0x0007e2000c101508 */
[----:B------:R-:W-:Y:S01]  /*10d60*/  PLOP3.LUT P1, PT, PT, PT, UP0, 0x40, 0x0 ;  /* 0x000000000000781c */ /* 0x000fe20003f2e808 */
[----:B------:R-:W-:Y:S01]  /*10d70*/  UIADD3 UR5, UR5, UR6, URZ ;  /* 0x0000000605057290 */ /* 0x000fe2000fffe03f */
[----:B------:R-:W-:-:S02]  /*10d80*/  ISETP.LT.AND P0, PT, R28, c[0x0][0x178], P0 ;  /* 0x00005e001c007a0c */ /* 0x000fc40000701270 */
[----:B------:R-:W-:Y:S01]  /*10d90*/  PLOP3.LUT P2, PT, PT, PT, UP0, 0x40, 0x0 ;  /* 0x000000000000781c */ /* 0x000fe20003f4e808 */
[----:B0-----:R0:W-:Y:S01]  /*10da0*/  @P3 STG.E.U16 [R26.64], R8 ;  /* 0x000000081a003986 */ /* 0x0011e2000c101508 */
[----:B------:R-:W-:Y:S01]  /*10db0*/  PLOP3.LUT P3, PT, PT, PT, UP2, 0x40, 0x0 ;  /* 0x000000000000781c */ /* 0x000fe20003f6e828 */
[----:B------:R-:W-:Y:S01]  /*10dc0*/  UIADD3 UR4, UR5, UR6, URZ ;  /* 0x0000000605047290 */ /* 0x000fe2000fffe03f */
[----:B------:R-:W-:Y:S01]  /*10dd0*/  ISETP.LT.AND P2, PT, R28, c[0x0][0x178], P2 ;  /* 0x00005e001c007a0c */ /* 0x000fe20001741270 */
[----:B---3--:R-:W-:Y:S01]  /*10de0*/  IMAD.U32 R23, RZ, RZ, UR5 ;  /* 0x00000005ff177e24 */ /* 0x008fe2000f8e00ff */
[----:B------:R-:W-:Y:S01]  /*10df0*/  PRMT R12, R8, 0x7632, R12 ;  /* 0x00007632080c7816 */ /* 0x000fe2000000000c */
[----:B------:R-:W-:Y:S02]  /*10e00*/  UISETP.GE.AND UP0, UPT, UR17, UR10, UPT ;  /* 0x0000000a1100728c */ /* 0x000fe4000bf06270 */
[----:B------:R-:W-:Y:S02]  /*10e10*/  IMAD.U32 R29, RZ, RZ, UR4 ;  /* 0x00000004ff1d7e24 */ /* 0x000fe4000f8e00ff */
[----:B0-----:R-:W-:Y:S01]  /*10e20*/  IMAD.WIDE R26, R0, 0x2, R2 ;  /* 0x00000002001a7825 */ /* 0x001fe200078e0202 */
[----:B------:R-:W-:Y:S01]  /*10e30*/  PRMT R0, R10, 0x7632, R0 ;  /* 0x000076320a007816 */ /* 0x000fe20000000000 */
[----:B------:R-:W-:-:S02]  /*10e40*/  UISETP.GE.AND UP1, UPT, UR18, UR10, UPT ;  /* 0x0000000a1200728c */ /* 0x000fc4000bf26270 */
[C---:B------:R-:W-:Y:S01]  /*10e50*/  IMAD.WIDE R24, R23.reuse, 0x2, R20 ;  /* 0x0000000217187825 */ /* 0x040fe200078e0214 */
[----:B------:R0:W-:Y:S01]  /*10e60*/  @P0 STG.E.U16 [R26.64], R10 ;  /* 0x0000000a1a000986 */ /* 0x0001e2000c101508 */
[----:B------:R-:W-:Y:S02]  /*10e70*/  PLOP3.LUT P0, PT, PT, PT, UP2, 0x40, 0x0 ;  /* 0x000000000000781c */ /* 0x000fe40003f0e828 */
[----:B------:R-:W-:Y:S01]  /*10e80*/  IMAD.WIDE R22, R23, 0x2, R2 ;  /* 0x0000000217167825 */ /* 0x000fe200078e0202 */
[----:B------:R-:W-:Y:S01]  /*10e90*/  UIADD3 UR4, UR4, UR6, URZ ;  /* 0x0000000604047290 */ /* 0x000fe2000fffe03f */
[----:B------:R-:W-:Y:S02]  /*10ea0*/  ISETP.LT.AND P0, PT, R28, c[0x0][0x178], P0 ;  /* 0x00005e001c007a0c */ /* 0x000fe40000701270 */
[----:B0-----:R-:W-:Y:S01]  /*10eb0*/  IMAD.WIDE R26, R29, 0x2, R20 ;  /* 0x000000021d1a7825 */ /* 0x001fe200078e0214 */
[----:B------:R-:W-:Y:S02]  /*10ec0*/  UIADD3 UR5, UR4, UR6, URZ ;  /* 0x0000000604057290 */ /* 0x000fe4000fffe03f */
[----:B------:R-:W-:Y:S01]  /*10ed0*/  UISETP.GE.AND UP2, UPT, UR19, UR10, UPT ;  /* 0x0000000a1300728c */ /* 0x000fe2000bf46270 */
[----:B------:R-:W-:Y:S01]  /*10ee0*/  PRMT R8, R13, 0x7632, R8 ;  /* 0x000076320d087816 */ /* 0x000fe20000000008 */
[----:B------:R-:W-:-:S02]  /*10ef0*/  UISETP.GE.AND UP3, UPT, UR23, UR10, UPT ;  /* 0x0000000a1700728c */ /* 0x000fc4000bf66270 */
[----:B------:R-:W-:Y:S02]  /*10f00*/  UISETP.GE.AND UP4, UPT, UR24, UR10, UPT ;  /* 0x0000000a1800728c */ /* 0x000fe4000bf86270 */
[----:B------:R-:W-:-:S04]  /*10f10*/  UISETP.GE.AND UP5, UPT, UR25, UR10, UPT ;  /* 0x0000000a1900728c */ /* 0x000fc8000bfa6270 */
[----:B------:R-:W-:Y:S02]  /*10f20*/  PLOP3.LUT P6, PT, PT, PT, UP4, 0x40, 0x0 ;  /* 0x000000000000781c */ /* 0x000fe40003fce848 */
[----:B------:R-:W-:Y:S02]  /*10f30*/  PLOP3.LUT P5, PT, PT, PT, UP5, 0x40, 0x0 ;  /* 0x000000000000781c */ /* 0x000fe40003fae858 */
[----:B------:R-:W-:Y:S02]  /*10f40*/  PRMT R10, R11, 0x7632, R10 ;  /* 0x000076320b0a7816 */ /* 0x000fe4000000000a */
[C---:B--2---:R-:W-:Y:S02]  /*10f50*/  ISETP.LT.AND P1, PT, R14.reuse, c[0x0][0x178], P1 ;  /* 0x00005e000e007a0c */ /* 0x044fe40000f21270 */
[----:B------:R-:W-:-:S11]  /*10f60*/  ISETP.LT.AND P3, PT, R14, c[0x0][0x178], P3 ;  /* 0x00005e000e007a0c */ /* 0x000fd60001f61270 */
[----:B------:R-:W-:Y:S01]  /*10f70*/  @P1 STG.E.U16 [R24.64], R12 ;  /* 0x0000000c18001986 */ /* 0x000fe2000c101508 */
[----:B------:R-:W-:-:S03]  /*10f80*/  PLOP3.LUT P1, PT, PT, PT, UP0, 0x40, 0x0 ;  /* 0x000000000000781c */ /* 0x000fc60003f2e808 */
[----:B------:R0:W-:Y:S01]  /*10f90*/  @P2 STG.E.U16 [R22.64], R0 ;  /* 0x0000000016002986 */ /* 0x0001e2000c101508 */
[----:B------:R-:W-:-:S03]  /*10fa0*/  PLOP3.LUT P2, PT, PT, PT, UP0, 0x40, 0x0 ;  /* 0x000000000000781c */ /* 0x000fc60003f4e808 */
[----:B-1----:R1:W-:Y:S01]  /*10fb0*/  @P3 STG.E.U16 [R26.64], R16 ;  /* 0x000000101a003986 */ /* 0x0023e2000c101508 */
[----:B------:R-:W-:Y:S02]  /*10fc0*/  PLOP3.LUT P3, PT, PT, PT, UP1, 0x40, 0x0 ;  /* 0x000000000000781c */ /* 0x000fe40003f6e818 */
[----:B------:R-:W-:Y:S02]  /*10fd0*/  ISETP.LT.AND P1, PT, R14, c[0x0][0x178], P1 ;  /* 0x00005e000e007a0c */ /* 0x000fe40000f21270 */
[----:B------:R-:W-:Y:S02]  /*10fe0*/  ISETP.LT.AND P2, PT, R28, c[0x0][0x178], P2 ;  /* 0x00005e001c007a0c */ /* 0x000fe40001741270 */
[----:B------:R-:W-:Y:S01]  /*10ff0*/  ISETP.LT.AND P3, PT, R14, c[0x0][0x178], P3 ;  /* 0x00005e000e007a0c */ /* 0x000fe20001f61270 */
[----:B0-----:R-:W-:Y:S02]  /*11000*/  IMAD.U32 R23, RZ, RZ, UR4 ;  /* 0x00000004ff177e24 */ /* 0x001fe4000f8e00ff */
[----:B-1----:R-:W-:Y:S01]  /*11010*/  IMAD.WIDE R26, R29, 0x2, R2 ;  /* 0x000000021d1a7825 */ /* 0x002fe200078e0202 */
[----:B------:R-:W-:-:S03]  /*11020*/  PRMT R12, R16, 0x7632, R12 ;  /* 0x00007632100c7816 */ /* 0x000fc6000000000c */
[----:B------:R-:W-:Y:S01]  /*11030*/  IMAD.U32 R29, RZ, RZ, UR5 ;  /* 0x00000005ff1d7e24 */ /* 0x000fe2000f8e00ff */
[----:B------:R-:W-:Y:S01]  /*11040*/  PRMT R0, R18, 0x7632, R0 ;  /* 0x0000763212007816 */ /* 0x000fe20000000000 */
[C---:B------:R-:W-:Y:S01]  /*11050*/  IMAD.WIDE R24, R23.reuse, 0x2, R20 ;  /* 0x0000000217187825 */ /* 0x040fe200078e0214 */
[----:B------:R0:W-:Y:S01]  /*11060*/  @P0 STG.E.U16 [R26.64], R18 ;  /* 0x000000121a000986 */ /* 0x0001e2000c101508 */
[----:B------:R-:W-:Y:S02]  /*11070*/  UISETP.GE.AND UP0, UPT, UR20, UR10, UPT ;  /* 0x0000000a1400728c */ /* 0x000fe4000bf06270 */
[----:B------:R-:W-:Y:S01]  /*11080*/  IMAD.WIDE R22, R23, 0x2, R2 ;  /* 0x0000000217167825 */ /* 0x000fe200078e0202 */
[----:B------:R1:W-:Y:S01]  /*11090*/  @P1 STG.E.U16 [R24.64], R12 ;  /* 0x0000000c18001986 */ /* 0x0003e2000c101508 */
[----:B------:R-:W-:Y:S01]  /*110a0*/  PLOP3.LUT P0, PT, PT, PT, UP1, 0x40, 0x0 ;  /* 0x000000000000781c */ /* 0x000fe20003f0e818 */
[----:B------:R-:W-:Y:S01]  /*110b0*/  UIADD3 UR5, UR5, UR6, URZ ;  /* 0x0000000605057290 */ /* 0x000fe2000fffe03f */
[----:B------:R-:W-:Y:S01]  /*110c0*/  PLOP3.LUT P1, PT, PT, PT, UP2, 0x40, 0x0 ;  /* 0x000000000000781c */ /* 0x000fe20003f2e828 */
[----:B------:R2:W-:Y:S01]  /*110d0*/  @P2 STG.E.U16 [R22.64], R0 ;  /* 0x0000000016002986 */ /* 0x0005e2000c101508 */
[----:B0-----:R-:W-:Y:S01]  /*110e0*/  IMAD.WIDE R26, R29, 0x2, R20 ;  /* 0x000000021d1a7825 */ /* 0x001fe200078e0214 */
[----:B------:R-:W-:Y:S01]  /*110f0*/  PLOP3.LUT P2, PT, PT, PT, UP2, 0x40, 0x0 ;  /* 0x000000000000781c */ /* 0x000fe20003f4e828 */
[----:B------:R-:W-:Y:S01]  /*11100*/  UIADD3 UR4, UR5, UR6, URZ ;  /* 0x0000000605047290 */ /* 0x000fe2000fffe03f */
[----:B------:R-:W-:-:S02]  /*11110*/  ISETP.LT.AND P0, PT, R28, c[0x0][0x178], P0 ;  /* 0x00005e001c007a0c */ /* 0x000fc40000701270 */
[----:B------:R0:W-:Y:S01]  /*11120*/  @P3 STG.E.U16 [R26.64], R5 ;  /* 0x000000051a003986 */ /* 0x0001e2000c101508 */
[----:B------:R-:W-:Y:S02]  /*11130*/  PLOP3.LUT P3, PT, PT, PT, UP0, 0x40, 0x0 ;  /* 0x000000000000781c */ /* 0x000fe40003f6e808 */
[----:B------:R-:W-:Y:S02]  /*11140*/  ISETP.LT.AND P1, PT, R14, c[0x0][0x178], P1 ;  /* 0x00005e000e007a0c */ /* 0x000fe40000f21270 */
[----:B------:R-:W-:Y:S02]  /*11150*/  ISETP.LT.AND P2, PT, R28, c[0x0][0x178], P2 ;  /* 0x00005e001c007a0c */ /* 0x000fe40001741270 */
[----:B------:R-:W-:Y:S01]  /*11160*/  ISETP.LT.AND P3, PT, R14, c[0x0][0x178], P3 ;  /* 0x00005e000e007a0c */ /* 0x000fe20001f61270 */
[----:B-1----:R-:W-:Y:S02]  /*11170*/  IMAD.U32 R25, RZ, RZ, UR5 ;  /* 0x00000005ff197e24 */ /* 0x002fe4000f8e00ff */
[----:B--2---:R-:W-:Y:S01]  /*11180*/  IMAD.WIDE R22, R29, 0x2, R2 ;  /* 0x000000021d167825 */ /* 0x004fe200078e0202 */
[----:B------:R-:W-:-:S03]  /*11190*/  PRMT R0, R5, 0x7632, R0 ;  /* 0x0000763205007816 */ /* 0x000fc60000000000 */
[----:B------:R-:W-:Y:S01]  /*111a0*/  IMAD.U32 R29, RZ, RZ, UR4 ;  /* 0x00000004ff1d7e24 */ /* 0x000fe2000f8e00ff */
[----:B------:R-:W-:Y:S01]  /*111b0*/  PRMT R12, R7, 0x7632, R12 ;  /* 0x00007632070c7816 */ /* 0x000fe2000000000c */
[----:B0-----:R-:W-:Y:S01]  /*111c0*/  IMAD.WIDE R4, R25, 0x2, R20 ;  /* 0x0000000219047825 */ /* 0x001fe200078e0214 */
[----:B------:R-:W-:-:S03]  /*111d0*/  UISETP.GE.AND UP1, UPT, UR21, UR10, UPT ;  /* 0x0000000a1500728c */ /* 0x000fc6000bf26270 */
[----:B------:R-:W-:Y:S01]  /*111e0*/  IMAD.WIDE R24, R25, 0x2, R2 ;  /* 0x0000000219187825 */ /* 0x000fe200078e0202 */
[----:B------:R-:W-:Y:S01]  /*111f0*/  UISETP.GE.AND UP2, UPT, UR22, UR10, UPT ;  /* 0x0000000a1600728c */ /* 0x000fe2000bf46270 */
[----:B------:R-:W-:Y:S02]  /*11200*/  @P0 STG.E.U16 [R22.64], R7 ;  /* 0x0000000716000986 */ /* 0x000fe4000c101508 */
[----:B------:R-:W-:Y:S02]  /*11210*/  IMAD.WIDE R26, R29, 0x2, R20 ;  /* 0x000000021d1a7825 */ /* 0x000fe400078e0214 */
[----:B------:R-:W-:Y:S01]  /*11220*/  @P1 STG.E.U16 [R4.64], R0 ;  /* 0x0000000004001986 */ /* 0x000fe2000c101508 */
[----:B------:R-:W-:Y:S01]  /*11230*/  PLOP3.LUT P1, PT, PT, PT, UP0, 0x40, 0x0 ;  /* 0x000000000000781c */ /* 0x000fe20003f2e808 */
[----:B------:R-:W-:Y:S01]  /*11240*/  UIADD3 UR4, UR4, UR6, URZ ;  /* 0x0000000604047290 */ /* 0x000fe2000fffe03f */
[----:B------:R-:W-:Y:S01]  /*11250*/  PLOP3.LUT P4, PT, PT, PT, UP1, 0x40, 0x0 ;  /* 0x000000000000781c */ /* 0x000fe20003f8e818 */
[----:B------:R0:W-:Y:S01]  /*11260*/  @P2 STG.E.U16 [R24.64], R12 ;  /* 0x0000000c18002986 */ /* 0x0001e2000c101508 */
[----:B------:R-:W-:-:S03]  /*11270*/  PLOP3.LUT P2, PT, PT, PT, UP2, 0x40, 0x0 ;  /* 0x000000000000781c */ /* 0x000fc60003f4e828 */
[----:B------:R1:W-:Y:S01]  /*11280*/  @P3 STG.E.U16 [R26.64], R13 ;  /* 0x0000000d1a003986 */ /* 0x0003e2000c101508 */
[----:B------:R-:W-:Y:S01]  /*11290*/  PLOP3.LUT P3, PT, PT, PT, UP1, 0x40, 0x0 ;  /* 0x000000000000781c */ /* 0x000fe20003f6e818 */
[----:B------:R-:W-:Y:S01]  /*112a0*/  UIADD3 UR5, UR4, UR6, URZ ;  /* 0x0000000604057290 */ /* 0x000fe2000fffe03f */
[----:B------:R-:W-:Y:S02]  /*112b0*/  ISETP.LT.AND P1, PT, R28, c[0x0][0x178], P1 ;  /* 0x00005e001c007a0c */ /* 0x000fe40000f21270 */
[----:B------:R-:W-:Y:S02]  /*112c0*/  ISETP.LT.AND P4, PT, R14, c[0x0][0x178], P4 ;  /* 0x00005e000e007a0c */ /* 0x000fe40002781270 */
[----:B------:R-:W-:Y:S02]  /*112d0*/  ISETP.LT.AND P3, PT, R28, c[0x0][0x178], P3 ;  /* 0x00005e001c007a0c */ /* 0x000fe40001f61270 */
[----:B------:R-:W-:Y:S01]  /*112e0*/  ISETP.LT.AND P2, PT, R14, c[0x0][0x178], P2 ;  /* 0x00005e000e007a0c */ /* 0x000fe20001741270 */
[----:B0-----:R-:W-:-:S02]  /*112f0*/  IMAD.U32 R25, RZ, RZ, UR5 ;  /* 0x00000005ff197e24 */ /* 0x001fc4000f8e00ff */
[----:B-1----:R-:W-:Y:S02]  /*11300*/  IMAD.U32 R13, RZ, RZ, UR4 ;  /* 0x00000004ff0d7e24 */ /* 0x002fe4000f8e00ff */
[----:B------:R-:W-:Y:S01]  /*11310*/  IMAD.WIDE R4, R29, 0x2, R2 ;  /* 0x000000021d047825 */ /* 0x000fe200078e0202 */
[----:B------:R-:W-:-:S03]  /*11320*/  PRMT R0, R15, 0x7632, R0 ;  /* 0x000076320f007816 */ /* 0x000fc60000000000 */
[C---:B------:R-:W-:Y:S01]  /*11330*/  IMAD.WIDE R6, R13.reuse, 0x2, R20 ;  /* 0x000000020d067825 */ /* 0x040fe200078e0214 */
[----:B------:R-:W-:Y:S03]  /*11340*/  @P1 STG.E.U16 [R4.64], R15 ;  /* 0x0000000f04001986 */ /* 0x000fe6000c101508 */
[----:B------:R-:W-:Y:S01]  /*11350*/  IMAD.WIDE R12, R13, 0x2, R2 ;  /* 0x000000020d0c7825 */ /* 0x000fe200078e0202 */
[----:B------:R-:W-:Y:S03]  /*11360*/  @P4 STG.E.U16 [R6.64], R8 ;  /* 0x0000000806004986 */ /* 0x000fe6000c101508 */
[----:B------:R-:W-:Y:S01]  /*11370*/  IMAD.WIDE R22, R25, 0x2, R20 ;  /* 0x0000000219167825 */ /* 0x000fe200078e0214 */
[----:B------:R-:W-:Y:S01]  /*11380*/  PLOP3.LUT P1, PT, PT, PT, UP2, 0x40, 0x0 ;  /* 0x000000000000781c */ /* 0x000fe20003f2e828 */
[----:B------:R-:W-:Y:S01]  /*11390*/  UIADD3 UR5, UR5, UR6, URZ ;  /* 0x0000000605057290 */ /* 0x000fe2000fffe03f */
[----:B------:R0:W-:Y:S01]  /*113a0*/  @P3 STG.E.U16 [R12.64], R0 ;  /* 0x000000000c003986 */ /* 0x0001e2000c101508 */
[----:B------:R-:W-:-:S03]  /*113b0*/  PLOP3.LUT P0, PT, PT, PT, UP3, 0x40, 0x0 ;  /* 0x000000000000781c */ /* 0x000fc60003f0e838 */
[----:B------:R1:W-:Y:S01]  /*113c0*/  @P2 STG.E.U16 [R22.64], R9 ;  /* 0x0000000916002986 */ /* 0x0003e2000c101508 */
[----:B------:R-:W-:Y:S01]  /*113d0*/  PLOP3.LUT P2, PT, PT, PT, UP3, 0x40, 0x0 ;  /* 0x000000000000781c */ /* 0x000fe20003f4e838 */
[----:B------:R-:W-:Y:S01]  /*113e0*/  UIADD3 UR7, UR5, UR6, URZ ;  /* 0x0000000605077290 */ /* 0x000fe2000fffe03f */
[----:B------:R-:W-:Y:S02]  /*113f0*/  ISETP.LT.AND P1, PT, R28, c[0x0][0x178], P1 ;  /* 0x00005e001c007a0c */ /* 0x000fe40000f21270 */
[----:B------:R-:W-:Y:S02]  /*11400*/  PLOP3.LUT P4, PT, PT, PT, UP4, 0x40, 0x0 ;  /* 0x000000000000781c */ /* 0x000fe40003f8e848 */
[----:B------:R-:W-:Y:S01]  /*11410*/  ISETP.LT.AND P0, PT, R14, c[0x0][0x178], P0 ;  /* 0x00005e000e007a0c */ /* 0x000fe20000701270 */
[----:B------:R-:W-:Y:S01]  /*11420*/  UIADD3 UR4, UR7, UR6, URZ ;  /* 0x0000000607047290 */ /* 0x000fe2000fffe03f */
[----:B------:R-:W-:Y:S02]  /*11430*/  PLOP3.LUT P3, PT, PT, PT, UP5, 0x40, 0x0 ;  /* 0x000000000000781c */ /* 0x000fe40003f6e858 */
[----:B------:R-:W-:-:S02]  /*11440*/  ISETP.LT.AND P2, PT, R28, c[0x0][0x178], P2 ;  /* 0x00005e001c007a0c */ /* 0x000fc40001741270 */
[----:B------:R-:W-:Y:S02]  /*11450*/  ISETP.LT.AND P6, PT, R14, c[0x0][0x178], P6 ;  /* 0x00005e000e007a0c */ /* 0x000fe400037c1270 */
[----:B------:R-:W-:Y:S02]  /*11460*/  ISETP.LT.AND P4, PT, R28, c[0x0][0x178], P4 ;  /* 0x00005e001c007a0c */ /* 0x000fe40002781270 */
[----:B0-----:R-:W-:Y:S01]  /*11470*/  PRMT R0, R9, 0x7632, R0 ;  /* 0x0000763209007816 */ /* 0x001fe20000000000 */
[----:B-1----:R-:W-:Y:S01]  /*11480*/  IMAD.U32 R9, RZ, RZ, UR5 ;  /* 0x00000005ff097e24 */ /* 0x002fe2000f8e00ff */
[----:B------:R-:W-:Y:S01]  /*11490*/  ISETP.LT.AND P5, PT, R14, c[0x0][0x178], P5 ;  /* 0x00005e000e007a0c */ /* 0x000fe20002fa1270 */
[----:B------:R-:W-:Y:S01]  /*114a0*/  IMAD.U32 R15, RZ, RZ, UR7 ;  /* 0x00000007ff0f7e24 */ /* 0x000fe2000f8e00ff */
[----:B------:R-:W-:Y:S01]  /*114b0*/  ISETP.LT.AND P3, PT, R28, c[0x0][0x178], P3 ;  /* 0x00005e001c007a0c */ /* 0x000fe20001f61270 */
[----:B------:R-:W-:-:S04]  /*114c0*/  IMAD.WIDE R4, R25, 0x2, R2 ;  /* 0x0000000219047825 */ /* 0x000fc800078e0202 */
[----:B------:R-:W-:Y:S02]  /*114d0*/  IMAD.U32 R23, RZ, RZ, UR4 ;  /* 0x00000004ff177e24 */ /* 0x000fe4000f8e00ff */
[C---:B------:R-:W-:Y:S01]  /*114e0*/  IMAD.WIDE R6, R9.reuse, 0x2, R20 ;  /* 0x0000000209067825 */ /* 0x040fe200078e0214 */
[----:B------:R0:W-:Y:S03]  /*114f0*/  @P1 STG.E.U16 [R4.64], R11 ;  /* 0x0000000b04001986 */ /* 0x0001e6000c101508 */
[----:B------:R-:W-:Y:S01]  /*11500*/  IMAD.WIDE R8, R9, 0x2, R2 ;  /* 0x0000000209087825 */ /* 0x000fe200078e0202 */
[----:B------:R1:W-:Y:S03]  /*11510*/  @P0 STG.E.U16 [R6.64], R0 ;  /* 0x0000000006000986 */ /* 0x0003e6000c101508 */
[C---:B------:R-:W-:Y:S01]  /*11520*/  IMAD.WIDE R12, R15.reuse, 0x2, R20 ;  /* 0x000000020f0c7825 */ /* 0x040fe200078e0214 */
[----:B------:R1:W-:Y:S03]  /*11530*/  @P2 STG.E.U16 [R8.64], R10 ;  /* 0x0000000a08002986 */ /* 0x0003e6000c101508 */
[----:B------:R-:W-:Y:S01]  /*11540*/  IMAD.WIDE R14, R15, 0x2, R2 ;  /* 0x000000020f0e7825 */ /* 0x000fe200078e0202 */
[----:B0-----:R-:W-:-:S03]  /*11550*/  PRMT R5, R17, 0x7632, R5 ;  /* 0x0000763211057816 */ /* 0x001fc60000000005 */
[C---:B------:R-:W-:Y:S01]  /*11560*/  IMAD.WIDE R20, R23.reuse, 0x2, R20 ;  /* 0x0000000217147825 */ /* 0x040fe200078e0214 */
[----:B------:R1:W-:Y:S04]  /*11570*/  @P6 STG.E.U16 [R12.64], R17 ;  /* 0x000000110c006986 */ /* 0x0003e8000c101508 */
[----:B------:R1:W-:Y:S01]  /*11580*/  @P4 STG.E.U16 [R14.64], R19 ;  /* 0x000000130e004986 */ /* 0x0003e2000c101508 */
[----:B------:R-:W-:-:S03]  /*11590*/  IMAD.WIDE R2, R23, 0x2, R2 ;  /* 0x0000000217027825 */ /* 0x000fc600078e0202 */
[----:B------:R1:W-:Y:S01]  /*115a0*/  @P5 STG.E.U16 [R20.64], R5 ;  /* 0x0000000514005986 */ /* 0x0003e2000c101508 */
[----:B------:R-:W-:Y:S05]  /*115b0*/  @!P3 EXIT ;  /* 0x000000000000b94d */ /* 0x000fea0003800000 */
[----:B-1----:R-:W-:-:S05]  /*115c0*/  PRMT R19, R19, 0x7632, R19 ;  /* 0x0000763213137816 */ /* 0x002fca0000000013 */
[----:B------:R-:W-:Y:S01]  /*115d0*/  STG.E.U16 [R2.64], R19 ;  /* 0x0000001302007986 */ /* 0x000fe2000c101508 */
[----:B------:R-:W-:Y:S05]  /*115e0*/  EXIT ;  /* 0x000000000000794d */ /* 0x000fea0003800000 */
.L_x_4:
[----:B------:R-:W-:-:S00]  /*115f0*/  BRA `(.L_x_4) ;  /* 0xfffffff000007947 */ /* 0x000fc0000383ffff */
[----:B------:R-:W-:-:S00]  /*11600*/  NOP ;  /* 0x0000000000007918 */ /* 0x000fc00000000000 */
[----:B------:R-:W-:-:S00]  /*11610*/  NOP ;  /* 0x0000000000007918 */ /* 0x000fc00000000000 */
[----:B------:R-:W-:-:S00]  /*11620*/  NOP ;  /* 0x0000000000007918 */ /* 0x000fc00000000000 */
[----:B------:R-:W-:-:S00]  /*11630*/  NOP ;  /* 0x0000000000007918 */ /* 0x000fc00000000000 */
[----:B------:R-:W-:-:S00]  /*11640*/  NOP ;  /* 0x0000000000007918 */ /* 0x000fc00000000000 */
[----:B------:R-:W-:-:S00]  /*11650*/  NOP ;  /* 0x0000000000007918 */ /* 0x000fc00000000000 */
[----:B------:R-:W-:-:S00]  /*11660*/  NOP ;  /* 0x0000000000007918 */ /* 0x000fc00000000000 */
[----:B------:R-:W-:-:S00]  /*11670*/  NOP ;  /* 0x0000000000007918 */ /* 0x000fc00000000000 */
.L_x_5:


//--------------------- .nv.shared.matmul_kernel  --------------------------
	.section	.nv.shared.matmul_kernel,"aw",@nobits
	.sectionflags	@""
	.align	16
